//
// Generated by NVIDIA NVVM Compiler
//
// Compiler Build ID: CL-36424714
// Cuda compilation tools, release 13.0, V13.0.88
// Based on NVVM 20.0.0
//

.version 9.0
.target sm_100
.address_size 64

	// .globl	convolveX
.extern .shared .align 16 .b8 s_data[];

.visible .entry convolveX(
	.param .u64 .ptr .align 1 convolveX_param_0,
	.param .u64 .ptr .align 1 convolveX_param_1,
	.param .u32 convolveX_param_2,
	.param .u32 convolveX_param_3,
	.param .u32 convolveX_param_4,
	.param .u32 convolveX_param_5,
	.param .u32 convolveX_param_6
)
{
	.reg .pred 	%p<18>;
	.reg .b16 	%rs<3>;
	.reg .b32 	%r<78>;
	.reg .b32 	%f<77>;
	.reg .b64 	%rd<21>;

	ld.param.u64 	%rd4, [convolveX_param_0];
	ld.param.u64 	%rd5, [convolveX_param_1];
	ld.param.u32 	%r34, [convolveX_param_2];
	ld.param.u32 	%r30, [convolveX_param_3];
	ld.param.u32 	%r31, [convolveX_param_4];
	ld.param.u32 	%r32, [convolveX_param_5];
	ld.param.u32 	%r33, [convolveX_param_6];
	mov.u32 	%r35, %ctaid.x;
	mov.u32 	%r1, %ntid.x;
	mov.u32 	%r2, %tid.x;
	mad.lo.s32 	%r36, %r35, %r1, %r2;
	mov.u32 	%r37, %ctaid.y;
	mov.u32 	%r38, %ntid.y;
	mov.u32 	%r39, %tid.y;
	mad.lo.s32 	%r4, %r37, %r38, %r39;
	mov.u32 	%r40, %ctaid.z;
	mov.u32 	%r41, %ntid.z;
	mov.u32 	%r42, %tid.z;
	mad.lo.s32 	%r5, %r40, %r41, %r42;
	shl.b32 	%r43, %r2, 2;
	mov.u32 	%r44, s_data;
	add.s32 	%r6, %r44, %r43;
	mov.b32 	%r45, 0;
	st.volatile.shared.u32 	[%r6], %r45;
	shl.b32 	%r7, %r33, 2;
	add.s32 	%r8, %r6, %r7;
	st.volatile.shared.u32 	[%r8], %r45;
	bar.sync 	0;
	setp.lt.s32 	%p1, %r36, %r33;
	sub.s32 	%r46, %r34, %r33;
	setp.ge.s32 	%p2, %r36, %r46;
	or.pred  	%p3, %p1, %p2;
	@%p3 bra 	$L__BB0_18;
	setp.lt.s32 	%p4, %r4, %r33;
	sub.s32 	%r48, %r30, %r33;
	setp.ge.s32 	%p5, %r4, %r48;
	or.pred  	%p6, %p4, %p5;
	@%p6 bra 	$L__BB0_18;
	setp.lt.s32 	%p7, %r5, %r33;
	sub.s32 	%r49, %r31, %r33;
	setp.ge.s32 	%p8, %r5, %r49;
	or.pred  	%p9, %p7, %p8;
	@%p9 bra 	$L__BB0_18;
	cvt.u64.u32 	%rd6, %r5;
	cvt.s64.s32 	%rd7, %r32;
	cvt.s64.s32 	%rd8, %r30;
	cvt.u64.u32 	%rd9, %r4;
	mad.lo.s64 	%rd10, %rd8, %rd6, %rd9;
	mul.lo.s64 	%rd1, %rd10, %rd7;
	cvta.to.global.u64 	%rd11, %rd4;
	add.s64 	%rd2, %rd11, %rd1;
	mul.wide.s32 	%rd12, %r36, 4;
	add.s64 	%rd3, %rd2, %rd12;
	ld.global.nc.f32 	%f11, [%rd3];
	st.volatile.shared.f32 	[%r8], %f11;
	setp.ge.u32 	%p10, %r2, %r33;
	@%p10 bra 	$L__BB0_5;
	sub.s32 	%r50, %r36, %r33;
	mul.wide.s32 	%rd13, %r50, 4;
	add.s64 	%rd14, %rd2, %rd13;
	ld.global.nc.f32 	%f12, [%rd14];
	st.volatile.shared.f32 	[%r6], %f12;
$L__BB0_5:
	sub.s32 	%r51, %r1, %r33;
	setp.lt.u32 	%p11, %r2, %r51;
	@%p11 bra 	$L__BB0_7;
	mul.wide.s32 	%rd15, %r33, 4;
	add.s64 	%rd16, %rd3, %rd15;
	ld.global.nc.f32 	%f13, [%rd16];
	add.s32 	%r52, %r8, %r7;
	st.volatile.shared.f32 	[%r52], %f13;
$L__BB0_7:
	bar.sync 	0;
	setp.lt.s32 	%p12, %r33, 0;
	mov.f32 	%f72, 0f00000000;
	@%p12 bra 	$L__BB0_17;
	neg.s32 	%r73, %r33;
	shl.b32 	%r10, %r33, 1;
	setp.lt.u32 	%p13, %r33, 8;
	mov.f32 	%f72, 0f00000000;
	@%p13 bra 	$L__BB0_11;
	add.s32 	%r53, %r10, 1;
	and.b32  	%r54, %r53, 2147483632;
	neg.s32 	%r71, %r54;
	add.s32 	%r57, %r43, %r44;
	add.s32 	%r70, %r57, 32;
	mov.f32 	%f72, 0f00000000;
$L__BB0_10:
	.pragma "nounroll";
	ld.volatile.shared.f32 	%f17, [%r70+-32];
	add.f32 	%f18, %f72, %f17;
	ld.volatile.shared.f32 	%f19, [%r70+-28];
	add.f32 	%f20, %f18, %f19;
	ld.volatile.shared.f32 	%f21, [%r70+-24];
	add.f32 	%f22, %f20, %f21;
	ld.volatile.shared.f32 	%f23, [%r70+-20];
	add.f32 	%f24, %f22, %f23;
	ld.volatile.shared.f32 	%f25, [%r70+-16];
	add.f32 	%f26, %f24, %f25;
	ld.volatile.shared.f32 	%f27, [%r70+-12];
	add.f32 	%f28, %f26, %f27;
	ld.volatile.shared.f32 	%f29, [%r70+-8];
	add.f32 	%f30, %f28, %f29;
	ld.volatile.shared.f32 	%f31, [%r70+-4];
	add.f32 	%f32, %f30, %f31;
	ld.volatile.shared.f32 	%f33, [%r70];
	add.f32 	%f34, %f32, %f33;
	ld.volatile.shared.f32 	%f35, [%r70+4];
	add.f32 	%f36, %f34, %f35;
	ld.volatile.shared.f32 	%f37, [%r70+8];
	add.f32 	%f38, %f36, %f37;
	ld.volatile.shared.f32 	%f39, [%r70+12];
	add.f32 	%f40, %f38, %f39;
	ld.volatile.shared.f32 	%f41, [%r70+16];
	add.f32 	%f42, %f40, %f41;
	ld.volatile.shared.f32 	%f43, [%r70+20];
	add.f32 	%f44, %f42, %f43;
	ld.volatile.shared.f32 	%f45, [%r70+24];
	add.f32 	%f46, %f44, %f45;
	ld.volatile.shared.f32 	%f47, [%r70+28];
	add.f32 	%f72, %f46, %f47;
	add.s32 	%r73, %r73, 16;
	add.s32 	%r71, %r71, 16;
	add.s32 	%r70, %r70, 64;
	setp.ne.s32 	%p14, %r71, 0;
	@%p14 bra 	$L__BB0_10;
$L__BB0_11:
	and.b32  	%r58, %r10, 14;
	setp.lt.u32 	%p15, %r58, 7;
	@%p15 bra 	$L__BB0_13;
	shl.b32 	%r59, %r73, 2;
	add.s32 	%r60, %r8, %r59;
	ld.volatile.shared.f32 	%f48, [%r60];
	add.f32 	%f49, %f72, %f48;
	ld.volatile.shared.f32 	%f50, [%r60+4];
	add.f32 	%f51, %f49, %f50;
	ld.volatile.shared.f32 	%f52, [%r60+8];
	add.f32 	%f53, %f51, %f52;
	ld.volatile.shared.f32 	%f54, [%r60+12];
	add.f32 	%f55, %f53, %f54;
	ld.volatile.shared.f32 	%f56, [%r60+16];
	add.f32 	%f57, %f55, %f56;
	ld.volatile.shared.f32 	%f58, [%r60+20];
	add.f32 	%f59, %f57, %f58;
	ld.volatile.shared.f32 	%f60, [%r60+24];
	add.f32 	%f61, %f59, %f60;
	ld.volatile.shared.f32 	%f62, [%r60+28];
	add.f32 	%f72, %f61, %f62;
	add.s32 	%r73, %r73, 8;
$L__BB0_13:
	and.b32  	%r61, %r10, 6;
	setp.lt.u32 	%p16, %r61, 3;
	@%p16 bra 	$L__BB0_15;
	shl.b32 	%r62, %r73, 2;
	add.s32 	%r63, %r8, %r62;
	ld.volatile.shared.f32 	%f63, [%r63];
	add.f32 	%f64, %f72, %f63;
	ld.volatile.shared.f32 	%f65, [%r63+4];
	add.f32 	%f66, %f64, %f65;
	ld.volatile.shared.f32 	%f67, [%r63+8];
	add.f32 	%f68, %f66, %f67;
	ld.volatile.shared.f32 	%f69, [%r63+12];
	add.f32 	%f72, %f68, %f69;
	add.s32 	%r73, %r73, 4;
$L__BB0_15:
	shl.b32 	%r65, %r73, 2;
	add.s32 	%r66, %r43, %r65;
	add.s32 	%r67, %r66, %r7;
	add.s32 	%r77, %r44, %r67;
	cvt.u16.u32 	%rs1, %r33;
	and.b16  	%rs2, %rs1, 1;
	mul.wide.u16 	%r69, %rs2, 2;
	neg.s32 	%r76, %r69;
$L__BB0_16:
	.pragma "nounroll";
	ld.volatile.shared.f32 	%f70, [%r77];
	add.f32 	%f72, %f72, %f70;
	add.s32 	%r77, %r77, 4;
	add.s32 	%r76, %r76, 1;
	setp.ne.s32 	%p17, %r76, 1;
	@%p17 bra 	$L__BB0_16;
$L__BB0_17:
	cvta.to.global.u64 	%rd17, %rd5;
	add.s64 	%rd18, %rd17, %rd1;
	add.s64 	%rd20, %rd18, %rd12;
	st.global.f32 	[%rd20], %f72;
$L__BB0_18:
	ret;

}
	// .globl	convolveY
.visible .entry convolveY(
	.param .u64 .ptr .align 1 convolveY_param_0,
	.param .u64 .ptr .align 1 convolveY_param_1,
	.param .u32 convolveY_param_2,
	.param .u32 convolveY_param_3,
	.param .u32 convolveY_param_4,
	.param .u32 convolveY_param_5,
	.param .u32 convolveY_param_6
)
{
	.reg .pred 	%p<18>;
	.reg .b16 	%rs<3>;
	.reg .b32 	%r<79>;
	.reg .b32 	%f<77>;
	.reg .b64 	%rd<28>;

	ld.param.u64 	%rd6, [convolveY_param_0];
	ld.param.u64 	%rd5, [convolveY_param_1];
	ld.param.u32 	%r34, [convolveY_param_2];
	ld.param.u32 	%r30, [convolveY_param_3];
	ld.param.u32 	%r31, [convolveY_param_4];
	ld.param.u32 	%r32, [convolveY_param_5];
	ld.param.u32 	%r33, [convolveY_param_6];
	cvta.to.global.u64 	%rd1, %rd6;
	mov.u32 	%r35, %ctaid.x;
	mov.u32 	%r36, %ntid.x;
	mov.u32 	%r37, %tid.x;
	mad.lo.s32 	%r38, %r35, %r36, %r37;
	mov.u32 	%r39, %ctaid.y;
	mov.u32 	%r2, %ntid.y;
	mov.u32 	%r3, %tid.y;
	mad.lo.s32 	%r4, %r39, %r2, %r3;
	mov.u32 	%r40, %ctaid.z;
	mov.u32 	%r41, %ntid.z;
	mov.u32 	%r42, %tid.z;
	mad.lo.s32 	%r5, %r40, %r41, %r42;
	shl.b32 	%r43, %r3, 2;
	mov.u32 	%r44, s_data;
	add.s32 	%r6, %r44, %r43;
	mov.b32 	%r45, 0;
	st.volatile.shared.u32 	[%r6], %r45;
	shl.b32 	%r7, %r33, 2;
	add.s32 	%r8, %r6, %r7;
	st.volatile.shared.u32 	[%r8], %r45;
	bar.sync 	0;
	setp.lt.s32 	%p1, %r38, %r33;
	sub.s32 	%r46, %r34, %r33;
	setp.ge.s32 	%p2, %r38, %r46;
	or.pred  	%p3, %p1, %p2;
	@%p3 bra 	$L__BB1_18;
	setp.lt.s32 	%p4, %r4, %r33;
	sub.s32 	%r48, %r30, %r33;
	setp.ge.s32 	%p5, %r4, %r48;
	or.pred  	%p6, %p4, %p5;
	@%p6 bra 	$L__BB1_18;
	setp.lt.s32 	%p7, %r5, %r33;
	sub.s32 	%r49, %r31, %r33;
	setp.ge.s32 	%p8, %r5, %r49;
	or.pred  	%p9, %p7, %p8;
	@%p9 bra 	$L__BB1_18;
	cvt.u64.u32 	%rd7, %r5;
	cvt.s64.s32 	%rd2, %r32;
	cvt.s64.s32 	%rd8, %r30;
	mul.lo.s64 	%rd3, %rd8, %rd7;
	cvt.u64.u32 	%rd9, %r4;
	add.s64 	%rd10, %rd3, %rd9;
	mul.lo.s64 	%rd4, %rd10, %rd2;
	add.s64 	%rd11, %rd1, %rd4;
	mul.wide.s32 	%rd12, %r38, 4;
	add.s64 	%rd13, %rd11, %rd12;
	ld.global.nc.f32 	%f11, [%rd13];
	st.volatile.shared.f32 	[%r8], %f11;
	setp.ge.u32 	%p10, %r3, %r33;
	@%p10 bra 	$L__BB1_5;
	sub.s32 	%r50, %r4, %r33;
	cvt.s64.s32 	%rd14, %r50;
	add.s64 	%rd15, %rd3, %rd14;
	mad.lo.s64 	%rd16, %rd15, %rd2, %rd1;
	add.s64 	%rd18, %rd16, %rd12;
	ld.global.nc.f32 	%f12, [%rd18];
	st.volatile.shared.f32 	[%r6], %f12;
$L__BB1_5:
	sub.s32 	%r51, %r2, %r33;
	setp.lt.u32 	%p11, %r3, %r51;
	@%p11 bra 	$L__BB1_7;
	add.s32 	%r52, %r4, %r33;
	cvt.s64.s32 	%rd19, %r52;
	add.s64 	%rd20, %rd3, %rd19;
	mad.lo.s64 	%rd21, %rd20, %rd2, %rd1;
	add.s64 	%rd23, %rd21, %rd12;
	ld.global.nc.f32 	%f13, [%rd23];
	add.s32 	%r53, %r8, %r7;
	st.volatile.shared.f32 	[%r53], %f13;
$L__BB1_7:
	bar.sync 	0;
	setp.lt.s32 	%p12, %r33, 0;
	mov.f32 	%f72, 0f00000000;
	@%p12 bra 	$L__BB1_17;
	neg.s32 	%r74, %r33;
	shl.b32 	%r10, %r33, 1;
	setp.lt.u32 	%p13, %r33, 8;
	mov.f32 	%f72, 0f00000000;
	@%p13 bra 	$L__BB1_11;
	add.s32 	%r54, %r10, 1;
	and.b32  	%r55, %r54, 2147483632;
	neg.s32 	%r72, %r55;
	add.s32 	%r58, %r43, %r44;
	add.s32 	%r71, %r58, 32;
	mov.f32 	%f72, 0f00000000;
$L__BB1_10:
	.pragma "nounroll";
	ld.volatile.shared.f32 	%f17, [%r71+-32];
	add.f32 	%f18, %f72, %f17;
	ld.volatile.shared.f32 	%f19, [%r71+-28];
	add.f32 	%f20, %f18, %f19;
	ld.volatile.shared.f32 	%f21, [%r71+-24];
	add.f32 	%f22, %f20, %f21;
	ld.volatile.shared.f32 	%f23, [%r71+-20];
	add.f32 	%f24, %f22, %f23;
	ld.volatile.shared.f32 	%f25, [%r71+-16];
	add.f32 	%f26, %f24, %f25;
	ld.volatile.shared.f32 	%f27, [%r71+-12];
	add.f32 	%f28, %f26, %f27;
	ld.volatile.shared.f32 	%f29, [%r71+-8];
	add.f32 	%f30, %f28, %f29;
	ld.volatile.shared.f32 	%f31, [%r71+-4];
	add.f32 	%f32, %f30, %f31;
	ld.volatile.shared.f32 	%f33, [%r71];
	add.f32 	%f34, %f32, %f33;
	ld.volatile.shared.f32 	%f35, [%r71+4];
	add.f32 	%f36, %f34, %f35;
	ld.volatile.shared.f32 	%f37, [%r71+8];
	add.f32 	%f38, %f36, %f37;
	ld.volatile.shared.f32 	%f39, [%r71+12];
	add.f32 	%f40, %f38, %f39;
	ld.volatile.shared.f32 	%f41, [%r71+16];
	add.f32 	%f42, %f40, %f41;
	ld.volatile.shared.f32 	%f43, [%r71+20];
	add.f32 	%f44, %f42, %f43;
	ld.volatile.shared.f32 	%f45, [%r71+24];
	add.f32 	%f46, %f44, %f45;
	ld.volatile.shared.f32 	%f47, [%r71+28];
	add.f32 	%f72, %f46, %f47;
	add.s32 	%r74, %r74, 16;
	add.s32 	%r72, %r72, 16;
	add.s32 	%r71, %r71, 64;
	setp.ne.s32 	%p14, %r72, 0;
	@%p14 bra 	$L__BB1_10;
$L__BB1_11:
	and.b32  	%r59, %r10, 14;
	setp.lt.u32 	%p15, %r59, 7;
	@%p15 bra 	$L__BB1_13;
	shl.b32 	%r60, %r74, 2;
	add.s32 	%r61, %r8, %r60;
	ld.volatile.shared.f32 	%f48, [%r61];
	add.f32 	%f49, %f72, %f48;
	ld.volatile.shared.f32 	%f50, [%r61+4];
	add.f32 	%f51, %f49, %f50;
	ld.volatile.shared.f32 	%f52, [%r61+8];
	add.f32 	%f53, %f51, %f52;
	ld.volatile.shared.f32 	%f54, [%r61+12];
	add.f32 	%f55, %f53, %f54;
	ld.volatile.shared.f32 	%f56, [%r61+16];
	add.f32 	%f57, %f55, %f56;
	ld.volatile.shared.f32 	%f58, [%r61+20];
	add.f32 	%f59, %f57, %f58;
	ld.volatile.shared.f32 	%f60, [%r61+24];
	add.f32 	%f61, %f59, %f60;
	ld.volatile.shared.f32 	%f62, [%r61+28];
	add.f32 	%f72, %f61, %f62;
	add.s32 	%r74, %r74, 8;
$L__BB1_13:
	and.b32  	%r62, %r10, 6;
	setp.lt.u32 	%p16, %r62, 3;
	@%p16 bra 	$L__BB1_15;
	shl.b32 	%r63, %r74, 2;
	add.s32 	%r64, %r8, %r63;
	ld.volatile.shared.f32 	%f63, [%r64];
	add.f32 	%f64, %f72, %f63;
	ld.volatile.shared.f32 	%f65, [%r64+4];
	add.f32 	%f66, %f64, %f65;
	ld.volatile.shared.f32 	%f67, [%r64+8];
	add.f32 	%f68, %f66, %f67;
	ld.volatile.shared.f32 	%f69, [%r64+12];
	add.f32 	%f72, %f68, %f69;
	add.s32 	%r74, %r74, 4;
$L__BB1_15:
	shl.b32 	%r66, %r74, 2;
	add.s32 	%r67, %r43, %r66;
	add.s32 	%r68, %r67, %r7;
	add.s32 	%r78, %r44, %r68;
	cvt.u16.u32 	%rs1, %r33;
	and.b16  	%rs2, %rs1, 1;
	mul.wide.u16 	%r70, %rs2, 2;
	neg.s32 	%r77, %r70;
$L__BB1_16:
	.pragma "nounroll";
	ld.volatile.shared.f32 	%f70, [%r78];
	add.f32 	%f72, %f72, %f70;
	add.s32 	%r78, %r78, 4;
	add.s32 	%r77, %r77, 1;
	setp.ne.s32 	%p17, %r77, 1;
	@%p17 bra 	$L__BB1_16;
$L__BB1_17:
	cvta.to.global.u64 	%rd24, %rd5;
	add.s64 	%rd25, %rd24, %rd4;
	add.s64 	%rd27, %rd25, %rd12;
	st.global.f32 	[%rd27], %f72;
$L__BB1_18:
	ret;

}
	// .globl	convolveZ
.visible .entry convolveZ(
	.param .u64 .ptr .align 1 convolveZ_param_0,
	.param .u64 .ptr .align 1 convolveZ_param_1,
	.param .u32 convolveZ_param_2,
	.param .u32 convolveZ_param_3,
	.param .u32 convolveZ_param_4,
	.param .u32 convolveZ_param_5,
	.param .u32 convolveZ_param_6
)
{
	.reg .pred 	%p<18>;
	.reg .b16 	%rs<3>;
	.reg .b32 	%r<79>;
	.reg .b32 	%f<77>;
	.reg .b64 	%rd<26>;

	ld.param.u64 	%rd6, [convolveZ_param_0];
	ld.param.u64 	%rd5, [convolveZ_param_1];
	ld.param.u32 	%r34, [convolveZ_param_2];
	ld.param.u32 	%r30, [convolveZ_param_3];
	ld.param.u32 	%r31, [convolveZ_param_4];
	ld.param.u32 	%r32, [convolveZ_param_5];
	ld.param.u32 	%r33, [convolveZ_param_6];
	cvta.to.global.u64 	%rd1, %rd6;
	mov.u32 	%r35, %ctaid.z;
	mov.u32 	%r36, %ntid.z;
	mov.u32 	%r37, %tid.z;
	mad.lo.s32 	%r38, %r35, %r36, %r37;
	mov.u32 	%r39, %ctaid.y;
	mov.u32 	%r40, %ntid.y;
	mov.u32 	%r41, %tid.y;
	mad.lo.s32 	%r2, %r39, %r40, %r41;
	mov.u32 	%r42, %ctaid.x;
	mov.u32 	%r3, %ntid.x;
	mov.u32 	%r4, %tid.x;
	mad.lo.s32 	%r5, %r42, %r3, %r4;
	shl.b32 	%r43, %r4, 2;
	mov.u32 	%r44, s_data;
	add.s32 	%r6, %r44, %r43;
	mov.b32 	%r45, 0;
	st.volatile.shared.u32 	[%r6], %r45;
	shl.b32 	%r7, %r33, 2;
	add.s32 	%r8, %r6, %r7;
	st.volatile.shared.u32 	[%r8], %r45;
	bar.sync 	0;
	setp.lt.s32 	%p1, %r38, %r33;
	sub.s32 	%r46, %r34, %r33;
	setp.ge.s32 	%p2, %r38, %r46;
	or.pred  	%p3, %p1, %p2;
	@%p3 bra 	$L__BB2_18;
	setp.lt.s32 	%p4, %r2, %r33;
	sub.s32 	%r48, %r30, %r33;
	setp.ge.s32 	%p5, %r2, %r48;
	or.pred  	%p6, %p4, %p5;
	@%p6 bra 	$L__BB2_18;
	setp.lt.s32 	%p7, %r5, %r33;
	sub.s32 	%r49, %r31, %r33;
	setp.ge.s32 	%p8, %r5, %r49;
	or.pred  	%p9, %p7, %p8;
	@%p9 bra 	$L__BB2_18;
	cvt.s64.s32 	%rd2, %r32;
	mul.wide.s32 	%rd7, %r30, %r5;
	cvt.u64.u32 	%rd3, %r2;
	add.s64 	%rd8, %rd7, %rd3;
	mul.lo.s64 	%rd4, %rd8, %rd2;
	add.s64 	%rd9, %rd1, %rd4;
	mul.wide.u32 	%rd10, %r38, 4;
	add.s64 	%rd11, %rd9, %rd10;
	ld.global.nc.f32 	%f11, [%rd11];
	st.volatile.shared.f32 	[%r8], %f11;
	setp.ge.u32 	%p10, %r4, %r33;
	@%p10 bra 	$L__BB2_5;
	sub.s32 	%r50, %r5, %r33;
	mul.wide.s32 	%rd12, %r50, %r30;
	add.s64 	%rd13, %rd12, %rd3;
	mad.lo.s64 	%rd14, %rd13, %rd2, %rd1;
	add.s64 	%rd16, %rd14, %rd10;
	ld.global.nc.f32 	%f12, [%rd16];
	st.volatile.shared.f32 	[%r6], %f12;
$L__BB2_5:
	sub.s32 	%r51, %r3, %r33;
	setp.lt.u32 	%p11, %r4, %r51;
	@%p11 bra 	$L__BB2_7;
	add.s32 	%r52, %r5, %r33;
	mul.wide.s32 	%rd17, %r52, %r30;
	add.s64 	%rd18, %rd17, %rd3;
	mad.lo.s64 	%rd19, %rd18, %rd2, %rd1;
	add.s64 	%rd21, %rd19, %rd10;
	ld.global.nc.f32 	%f13, [%rd21];
	add.s32 	%r53, %r8, %r7;
	st.volatile.shared.f32 	[%r53], %f13;
$L__BB2_7:
	bar.sync 	0;
	setp.lt.s32 	%p12, %r33, 0;
	mov.f32 	%f72, 0f00000000;
	@%p12 bra 	$L__BB2_17;
	neg.s32 	%r74, %r33;
	shl.b32 	%r10, %r33, 1;
	setp.lt.u32 	%p13, %r33, 8;
	mov.f32 	%f72, 0f00000000;
	@%p13 bra 	$L__BB2_11;
	add.s32 	%r54, %r10, 1;
	and.b32  	%r55, %r54, 2147483632;
	neg.s32 	%r72, %r55;
	add.s32 	%r58, %r43, %r44;
	add.s32 	%r71, %r58, 32;
	mov.f32 	%f72, 0f00000000;
$L__BB2_10:
	.pragma "nounroll";
	ld.volatile.shared.f32 	%f17, [%r71+-32];
	add.f32 	%f18, %f72, %f17;
	ld.volatile.shared.f32 	%f19, [%r71+-28];
	add.f32 	%f20, %f18, %f19;
	ld.volatile.shared.f32 	%f21, [%r71+-24];
	add.f32 	%f22, %f20, %f21;
	ld.volatile.shared.f32 	%f23, [%r71+-20];
	add.f32 	%f24, %f22, %f23;
	ld.volatile.shared.f32 	%f25, [%r71+-16];
	add.f32 	%f26, %f24, %f25;
	ld.volatile.shared.f32 	%f27, [%r71+-12];
	add.f32 	%f28, %f26, %f27;
	ld.volatile.shared.f32 	%f29, [%r71+-8];
	add.f32 	%f30, %f28, %f29;
	ld.volatile.shared.f32 	%f31, [%r71+-4];
	add.f32 	%f32, %f30, %f31;
	ld.volatile.shared.f32 	%f33, [%r71];
	add.f32 	%f34, %f32, %f33;
	ld.volatile.shared.f32 	%f35, [%r71+4];
	add.f32 	%f36, %f34, %f35;
	ld.volatile.shared.f32 	%f37, [%r71+8];
	add.f32 	%f38, %f36, %f37;
	ld.volatile.shared.f32 	%f39, [%r71+12];
	add.f32 	%f40, %f38, %f39;
	ld.volatile.shared.f32 	%f41, [%r71+16];
	add.f32 	%f42, %f40, %f41;
	ld.volatile.shared.f32 	%f43, [%r71+20];
	add.f32 	%f44, %f42, %f43;
	ld.volatile.shared.f32 	%f45, [%r71+24];
	add.f32 	%f46, %f44, %f45;
	ld.volatile.shared.f32 	%f47, [%r71+28];
	add.f32 	%f72, %f46, %f47;
	add.s32 	%r74, %r74, 16;
	add.s32 	%r72, %r72, 16;
	add.s32 	%r71, %r71, 64;
	setp.ne.s32 	%p14, %r72, 0;
	@%p14 bra 	$L__BB2_10;
$L__BB2_11:
	and.b32  	%r59, %r10, 14;
	setp.lt.u32 	%p15, %r59, 7;
	@%p15 bra 	$L__BB2_13;
	shl.b32 	%r60, %r74, 2;
	add.s32 	%r61, %r8, %r60;
	ld.volatile.shared.f32 	%f48, [%r61];
	add.f32 	%f49, %f72, %f48;
	ld.volatile.shared.f32 	%f50, [%r61+4];
	add.f32 	%f51, %f49, %f50;
	ld.volatile.shared.f32 	%f52, [%r61+8];
	add.f32 	%f53, %f51, %f52;
	ld.volatile.shared.f32 	%f54, [%r61+12];
	add.f32 	%f55, %f53, %f54;
	ld.volatile.shared.f32 	%f56, [%r61+16];
	add.f32 	%f57, %f55, %f56;
	ld.volatile.shared.f32 	%f58, [%r61+20];
	add.f32 	%f59, %f57, %f58;
	ld.volatile.shared.f32 	%f60, [%r61+24];
	add.f32 	%f61, %f59, %f60;
	ld.volatile.shared.f32 	%f62, [%r61+28];
	add.f32 	%f72, %f61, %f62;
	add.s32 	%r74, %r74, 8;
$L__BB2_13:
	and.b32  	%r62, %r10, 6;
	setp.lt.u32 	%p16, %r62, 3;
	@%p16 bra 	$L__BB2_15;
	shl.b32 	%r63, %r74, 2;
	add.s32 	%r64, %r8, %r63;
	ld.volatile.shared.f32 	%f63, [%r64];
	add.f32 	%f64, %f72, %f63;
	ld.volatile.shared.f32 	%f65, [%r64+4];
	add.f32 	%f66, %f64, %f65;
	ld.volatile.shared.f32 	%f67, [%r64+8];
	add.f32 	%f68, %f66, %f67;
	ld.volatile.shared.f32 	%f69, [%r64+12];
	add.f32 	%f72, %f68, %f69;
	add.s32 	%r74, %r74, 4;
$L__BB2_15:
	shl.b32 	%r66, %r74, 2;
	add.s32 	%r67, %r43, %r66;
	add.s32 	%r68, %r67, %r7;
	add.s32 	%r78, %r44, %r68;
	cvt.u16.u32 	%rs1, %r33;
	and.b16  	%rs2, %rs1, 1;
	mul.wide.u16 	%r70, %rs2, 2;
	neg.s32 	%r77, %r70;
$L__BB2_16:
	.pragma "nounroll";
	ld.volatile.shared.f32 	%f70, [%r78];
	add.f32 	%f72, %f72, %f70;
	add.s32 	%r78, %r78, 4;
	add.s32 	%r77, %r77, 1;
	setp.ne.s32 	%p17, %r77, 1;
	@%p17 bra 	$L__BB2_16;
$L__BB2_17:
	cvta.to.global.u64 	%rd22, %rd5;
	add.s64 	%rd23, %rd22, %rd4;
	add.s64 	%rd25, %rd23, %rd10;
	st.global.f32 	[%rd25], %f72;
$L__BB2_18:
	ret;

}
	// .globl	ComputeDistanceForShift
.visible .entry ComputeDistanceForShift(
	.param .u64 .ptr .align 1 ComputeDistanceForShift_param_0,
	.param .u32 ComputeDistanceForShift_param_1,
	.param .u64 .ptr .align 1 ComputeDistanceForShift_param_2,
	.param .u32 ComputeDistanceForShift_param_3,
	.param .u32 ComputeDistanceForShift_param_4,
	.param .u32 ComputeDistanceForShift_param_5,
	.param .u32 ComputeDistanceForShift_param_6,
	.param .u32 ComputeDistanceForShift_param_7,
	.param .u32 ComputeDistanceForShift_param_8,
	.param .u32 ComputeDistanceForShift_param_9
)
{
	.reg .pred 	%p<20>;
	.reg .b32 	%r<24>;
	.reg .b32 	%f<10>;
	.reg .b64 	%rd<25>;

	ld.param.u64 	%rd1, [ComputeDistanceForShift_param_0];
	ld.param.u32 	%r7, [ComputeDistanceForShift_param_1];
	ld.param.u64 	%rd2, [ComputeDistanceForShift_param_2];
	ld.param.u32 	%r8, [ComputeDistanceForShift_param_3];
	ld.param.u32 	%r9, [ComputeDistanceForShift_param_4];
	ld.param.u32 	%r10, [ComputeDistanceForShift_param_5];
	ld.param.u32 	%r11, [ComputeDistanceForShift_param_6];
	ld.param.u32 	%r12, [ComputeDistanceForShift_param_7];
	ld.param.u32 	%r13, [ComputeDistanceForShift_param_8];
	ld.param.u32 	%r14, [ComputeDistanceForShift_param_9];
	mov.u32 	%r15, %ctaid.x;
	mov.u32 	%r16, %ntid.x;
	mov.u32 	%r17, %tid.x;
	mad.lo.s32 	%r1, %r15, %r16, %r17;
	mov.u32 	%r18, %ctaid.y;
	mov.u32 	%r19, %ntid.y;
	mov.u32 	%r20, %tid.y;
	mad.lo.s32 	%r2, %r18, %r19, %r20;
	mov.u32 	%r21, %ctaid.z;
	mov.u32 	%r22, %ntid.z;
	mov.u32 	%r23, %tid.z;
	mad.lo.s32 	%r3, %r21, %r22, %r23;
	setp.ge.s32 	%p1, %r1, %r9;
	setp.ge.s32 	%p2, %r2, %r10;
	or.pred  	%p3, %p1, %p2;
	setp.ge.s32 	%p4, %r3, %r11;
	or.pred  	%p5, %p3, %p4;
	@%p5 bra 	$L__BB3_4;
	add.s32 	%r4, %r12, %r1;
	setp.gt.s32 	%p6, %r4, -1;
	setp.lt.s32 	%p7, %r4, %r9;
	and.pred  	%p8, %p6, %p7;
	add.s32 	%r5, %r13, %r2;
	setp.gt.s32 	%p9, %r5, -1;
	setp.lt.s32 	%p10, %r5, %r10;
	and.pred  	%p11, %p9, %p10;
	and.pred  	%p13, %p8, %p11;
	add.s32 	%r6, %r14, %r3;
	setp.gt.s32 	%p14, %r6, -1;
	setp.lt.s32 	%p15, %r6, %r11;
	and.pred  	%p16, %p14, %p15;
	and.pred  	%p18, %p13, %p16;
	mov.f32 	%f9, 0f4780E800;
	not.pred 	%p19, %p18;
	@%p19 bra 	$L__BB3_3;
	cvta.to.global.u64 	%rd3, %rd1;
	cvt.s64.s32 	%rd4, %r7;
	mul.wide.u32 	%rd5, %r10, %r3;
	cvt.u64.u32 	%rd6, %r2;
	add.s64 	%rd7, %rd5, %rd6;
	mad.lo.s64 	%rd8, %rd7, %rd4, %rd3;
	mul.wide.s32 	%rd9, %r1, 4;
	add.s64 	%rd10, %rd8, %rd9;
	ld.global.nc.f32 	%f4, [%rd10];
	mul.wide.u32 	%rd11, %r6, %r10;
	cvt.u64.u32 	%rd12, %r5;
	add.s64 	%rd13, %rd11, %rd12;
	mad.lo.s64 	%rd14, %rd13, %rd4, %rd3;
	mul.wide.u32 	%rd15, %r4, 4;
	add.s64 	%rd16, %rd14, %rd15;
	ld.global.nc.f32 	%f5, [%rd16];
	sub.f32 	%f6, %f4, %f5;
	mul.f32 	%f7, %f6, %f6;
	mul.f32 	%f8, %f7, 0f437F0000;
	mul.f32 	%f9, %f8, 0f437F0000;
$L__BB3_3:
	cvt.s64.s32 	%rd17, %r8;
	mul.wide.u32 	%rd18, %r10, %r3;
	cvt.u64.u32 	%rd19, %r2;
	add.s64 	%rd20, %rd18, %rd19;
	cvta.to.global.u64 	%rd21, %rd2;
	mad.lo.s64 	%rd22, %rd20, %rd17, %rd21;
	mul.wide.s32 	%rd23, %r1, 4;
	add.s64 	%rd24, %rd22, %rd23;
	st.global.f32 	[%rd24], %f9;
$L__BB3_4:
	ret;

}
	// .globl	AddWeightedPixel
.visible .entry AddWeightedPixel(
	.param .u64 .ptr .align 1 AddWeightedPixel_param_0,
	.param .u32 AddWeightedPixel_param_1,
	.param .u64 .ptr .align 1 AddWeightedPixel_param_2,
	.param .u32 AddWeightedPixel_param_3,
	.param .u64 .ptr .align 1 AddWeightedPixel_param_4,
	.param .u32 AddWeightedPixel_param_5,
	.param .u64 .ptr .align 1 AddWeightedPixel_param_6,
	.param .u64 .ptr .align 1 AddWeightedPixel_param_7,
	.param .u32 AddWeightedPixel_param_8,
	.param .u32 AddWeightedPixel_param_9,
	.param .u32 AddWeightedPixel_param_10,
	.param .u32 AddWeightedPixel_param_11,
	.param .u32 AddWeightedPixel_param_12,
	.param .u32 AddWeightedPixel_param_13,
	.param .f32 AddWeightedPixel_param_14,
	.param .f32 AddWeightedPixel_param_15,
	.param .f32 AddWeightedPixel_param_16
)
{
	.reg .pred 	%p<21>;
	.reg .b32 	%r<25>;
	.reg .b32 	%f<24>;
	.reg .b64 	%rd<34>;

	ld.param.u64 	%rd3, [AddWeightedPixel_param_0];
	ld.param.u32 	%r7, [AddWeightedPixel_param_1];
	ld.param.u64 	%rd4, [AddWeightedPixel_param_2];
	ld.param.u32 	%r8, [AddWeightedPixel_param_3];
	ld.param.u64 	%rd5, [AddWeightedPixel_param_4];
	ld.param.u32 	%r9, [AddWeightedPixel_param_5];
	ld.param.u64 	%rd6, [AddWeightedPixel_param_6];
	ld.param.u64 	%rd7, [AddWeightedPixel_param_7];
	ld.param.u32 	%r10, [AddWeightedPixel_param_8];
	ld.param.u32 	%r11, [AddWeightedPixel_param_9];
	ld.param.u32 	%r12, [AddWeightedPixel_param_10];
	ld.param.u32 	%r13, [AddWeightedPixel_param_11];
	ld.param.u32 	%r14, [AddWeightedPixel_param_12];
	ld.param.u32 	%r15, [AddWeightedPixel_param_13];
	ld.param.f32 	%f2, [AddWeightedPixel_param_14];
	ld.param.f32 	%f3, [AddWeightedPixel_param_15];
	ld.param.f32 	%f4, [AddWeightedPixel_param_16];
	mov.u32 	%r16, %ctaid.x;
	mov.u32 	%r17, %ntid.x;
	mov.u32 	%r18, %tid.x;
	mad.lo.s32 	%r1, %r16, %r17, %r18;
	mov.u32 	%r19, %ctaid.y;
	mov.u32 	%r20, %ntid.y;
	mov.u32 	%r21, %tid.y;
	mad.lo.s32 	%r2, %r19, %r20, %r21;
	mov.u32 	%r22, %ctaid.z;
	mov.u32 	%r23, %ntid.z;
	mov.u32 	%r24, %tid.z;
	mad.lo.s32 	%r3, %r22, %r23, %r24;
	setp.ge.s32 	%p1, %r1, %r10;
	setp.ge.s32 	%p2, %r2, %r11;
	or.pred  	%p3, %p1, %p2;
	setp.ge.s32 	%p4, %r3, %r12;
	or.pred  	%p5, %p3, %p4;
	@%p5 bra 	$L__BB4_4;
	add.s32 	%r4, %r13, %r1;
	setp.gt.s32 	%p6, %r4, -1;
	setp.lt.s32 	%p7, %r4, %r10;
	and.pred  	%p8, %p6, %p7;
	add.s32 	%r5, %r14, %r2;
	setp.gt.s32 	%p9, %r5, -1;
	setp.lt.s32 	%p10, %r5, %r11;
	and.pred  	%p11, %p9, %p10;
	and.pred  	%p13, %p8, %p11;
	add.s32 	%r6, %r15, %r3;
	setp.gt.s32 	%p14, %r6, -1;
	setp.lt.s32 	%p15, %r6, %r12;
	and.pred  	%p16, %p14, %p15;
	and.pred  	%p18, %p13, %p16;
	not.pred 	%p19, %p18;
	@%p19 bra 	$L__BB4_4;
	cvt.s64.s32 	%rd8, %r8;
	mul.wide.u32 	%rd9, %r11, %r3;
	cvt.u64.u32 	%rd10, %r2;
	add.s64 	%rd11, %rd9, %rd10;
	cvta.to.global.u64 	%rd12, %rd4;
	mad.lo.s64 	%rd13, %rd11, %rd8, %rd12;
	mul.wide.s32 	%rd14, %r1, 4;
	add.s64 	%rd1, %rd13, %rd14;
	cvt.s64.s32 	%rd15, %r9;
	mul.lo.s64 	%rd2, %rd11, %rd15;
	cvta.to.global.u64 	%rd16, %rd5;
	add.s64 	%rd17, %rd16, %rd2;
	add.s64 	%rd18, %rd17, %rd14;
	ld.global.f32 	%f5, [%rd18];
	mul.f32 	%f6, %f4, %f4;
	mul.f32 	%f7, %f4, %f6;
	fma.rn.f32 	%f8, %f4, %f6, %f7;
	mul.f32 	%f9, %f2, %f8;
	mul.f32 	%f10, %f2, %f9;
	sub.f32 	%f11, %f5, %f10;
	max.f32 	%f12, %f11, 0f00000000;
	mul.f32 	%f13, %f2, %f3;
	mul.f32 	%f14, %f13, %f13;
	div.rn.f32 	%f15, %f12, %f14;
	mul.f32 	%f16, %f15, 0fBFB8AA3B;
	ex2.approx.f32 	%f1, %f16;
	setp.leu.f32 	%p20, %f1, 0f00000000;
	@%p20 bra 	$L__BB4_4;
	ld.global.f32 	%f17, [%rd1];
	cvta.to.global.u64 	%rd19, %rd6;
	add.s64 	%rd20, %rd19, %rd2;
	add.s64 	%rd22, %rd20, %rd14;
	ld.global.f32 	%f18, [%rd22];
	max.f32 	%f19, %f18, %f1;
	st.global.f32 	[%rd22], %f19;
	cvta.to.global.u64 	%rd23, %rd7;
	add.s64 	%rd24, %rd23, %rd2;
	add.s64 	%rd25, %rd24, %rd14;
	ld.global.f32 	%f20, [%rd25];
	add.f32 	%f21, %f1, %f20;
	st.global.f32 	[%rd25], %f21;
	cvt.s64.s32 	%rd26, %r7;
	mul.wide.u32 	%rd27, %r6, %r11;
	cvt.u64.u32 	%rd28, %r5;
	add.s64 	%rd29, %rd27, %rd28;
	cvta.to.global.u64 	%rd30, %rd3;
	mad.lo.s64 	%rd31, %rd29, %rd26, %rd30;
	mul.wide.u32 	%rd32, %r4, 4;
	add.s64 	%rd33, %rd31, %rd32;
	ld.global.nc.f32 	%f22, [%rd33];
	fma.rn.f32 	%f23, %f1, %f22, %f17;
	st.global.f32 	[%rd1], %f23;
$L__BB4_4:
	ret;

}
	// .globl	AddWeightedPixelFinal
.visible .entry AddWeightedPixelFinal(
	.param .u64 .ptr .align 1 AddWeightedPixelFinal_param_0,
	.param .u32 AddWeightedPixelFinal_param_1,
	.param .u64 .ptr .align 1 AddWeightedPixelFinal_param_2,
	.param .u32 AddWeightedPixelFinal_param_3,
	.param .u64 .ptr .align 1 AddWeightedPixelFinal_param_4,
	.param .u32 AddWeightedPixelFinal_param_5,
	.param .u64 .ptr .align 1 AddWeightedPixelFinal_param_6,
	.param .u32 AddWeightedPixelFinal_param_7,
	.param .u32 AddWeightedPixelFinal_param_8,
	.param .u32 AddWeightedPixelFinal_param_9
)
{
	.reg .pred 	%p<7>;
	.reg .b32 	%r<19>;
	.reg .b32 	%f<7>;
	.reg .b64 	%rd<26>;

	ld.param.u64 	%rd4, [AddWeightedPixelFinal_param_0];
	ld.param.u32 	%r4, [AddWeightedPixelFinal_param_1];
	ld.param.u64 	%rd5, [AddWeightedPixelFinal_param_2];
	ld.param.u32 	%r5, [AddWeightedPixelFinal_param_3];
	ld.param.u64 	%rd6, [AddWeightedPixelFinal_param_4];
	ld.param.u32 	%r6, [AddWeightedPixelFinal_param_5];
	ld.param.u64 	%rd7, [AddWeightedPixelFinal_param_6];
	ld.param.u32 	%r8, [AddWeightedPixelFinal_param_7];
	ld.param.u32 	%r7, [AddWeightedPixelFinal_param_8];
	ld.param.u32 	%r9, [AddWeightedPixelFinal_param_9];
	mov.u32 	%r10, %ctaid.x;
	mov.u32 	%r11, %ntid.x;
	mov.u32 	%r12, %tid.x;
	mad.lo.s32 	%r1, %r10, %r11, %r12;
	mov.u32 	%r13, %ctaid.y;
	mov.u32 	%r14, %ntid.y;
	mov.u32 	%r15, %tid.y;
	mad.lo.s32 	%r2, %r13, %r14, %r15;
	mov.u32 	%r16, %ctaid.z;
	mov.u32 	%r17, %ntid.z;
	mov.u32 	%r18, %tid.z;
	mad.lo.s32 	%r3, %r16, %r17, %r18;
	setp.ge.s32 	%p1, %r1, %r8;
	setp.ge.s32 	%p2, %r2, %r7;
	or.pred  	%p3, %p1, %p2;
	setp.ge.s32 	%p4, %r3, %r9;
	or.pred  	%p5, %p3, %p4;
	@%p5 bra 	$L__BB5_3;
	cvta.to.global.u64 	%rd8, %rd6;
	cvta.to.global.u64 	%rd9, %rd5;
	cvt.s64.s32 	%rd10, %r5;
	mul.wide.u32 	%rd11, %r7, %r3;
	cvt.u64.u32 	%rd12, %r2;
	add.s64 	%rd1, %rd11, %rd12;
	mad.lo.s64 	%rd13, %rd1, %rd10, %rd9;
	mul.wide.s32 	%rd14, %r1, 4;
	add.s64 	%rd2, %rd13, %rd14;
	cvt.s64.s32 	%rd15, %r6;
	mul.lo.s64 	%rd3, %rd1, %rd15;
	add.s64 	%rd16, %rd8, %rd3;
	add.s64 	%rd17, %rd16, %rd14;
	ld.global.f32 	%f1, [%rd17];
	setp.leu.f32 	%p6, %f1, 0f00000000;
	@%p6 bra 	$L__BB5_3;
	ld.global.f32 	%f2, [%rd2];
	cvta.to.global.u64 	%rd18, %rd7;
	add.s64 	%rd19, %rd18, %rd3;
	add.s64 	%rd21, %rd19, %rd14;
	ld.global.f32 	%f3, [%rd21];
	add.f32 	%f4, %f1, %f3;
	st.global.f32 	[%rd21], %f4;
	cvt.s64.s32 	%rd22, %r4;
	cvta.to.global.u64 	%rd23, %rd4;
	mad.lo.s64 	%rd24, %rd1, %rd22, %rd23;
	add.s64 	%rd25, %rd24, %rd14;
	ld.global.nc.f32 	%f5, [%rd25];
	fma.rn.f32 	%f6, %f1, %f5, %f2;
	st.global.f32 	[%rd2], %f6;
$L__BB5_3:
	ret;

}
	// .globl	ComputeFinalPixel
.visible .entry ComputeFinalPixel(
	.param .u64 .ptr .align 1 ComputeFinalPixel_param_0,
	.param .u32 ComputeFinalPixel_param_1,
	.param .u64 .ptr .align 1 ComputeFinalPixel_param_2,
	.param .u32 ComputeFinalPixel_param_3,
	.param .u64 .ptr .align 1 ComputeFinalPixel_param_4,
	.param .u32 ComputeFinalPixel_param_5,
	.param .u32 ComputeFinalPixel_param_6,
	.param .u32 ComputeFinalPixel_param_7,
	.param .u32 ComputeFinalPixel_param_8
)
{
	.reg .pred 	%p<7>;
	.reg .b32 	%r<19>;
	.reg .b32 	%f<7>;
	.reg .b64 	%rd<21>;

	ld.param.u64 	%rd3, [ComputeFinalPixel_param_0];
	ld.param.u32 	%r4, [ComputeFinalPixel_param_1];
	ld.param.u64 	%rd4, [ComputeFinalPixel_param_2];
	ld.param.u32 	%r5, [ComputeFinalPixel_param_3];
	ld.param.u64 	%rd5, [ComputeFinalPixel_param_4];
	ld.param.u32 	%r6, [ComputeFinalPixel_param_5];
	ld.param.u32 	%r8, [ComputeFinalPixel_param_6];
	ld.param.u32 	%r7, [ComputeFinalPixel_param_7];
	ld.param.u32 	%r9, [ComputeFinalPixel_param_8];
	mov.u32 	%r10, %ctaid.x;
	mov.u32 	%r11, %ntid.x;
	mov.u32 	%r12, %tid.x;
	mad.lo.s32 	%r1, %r10, %r11, %r12;
	mov.u32 	%r13, %ctaid.y;
	mov.u32 	%r14, %ntid.y;
	mov.u32 	%r15, %tid.y;
	mad.lo.s32 	%r2, %r13, %r14, %r15;
	mov.u32 	%r16, %ctaid.z;
	mov.u32 	%r17, %ntid.z;
	mov.u32 	%r18, %tid.z;
	mad.lo.s32 	%r3, %r16, %r17, %r18;
	setp.ge.s32 	%p1, %r1, %r8;
	setp.ge.s32 	%p2, %r2, %r7;
	or.pred  	%p3, %p1, %p2;
	setp.ge.s32 	%p4, %r3, %r9;
	or.pred  	%p5, %p3, %p4;
	@%p5 bra 	$L__BB6_5;
	cvta.to.global.u64 	%rd6, %rd4;
	cvta.to.global.u64 	%rd7, %rd5;
	cvt.s64.s32 	%rd8, %r6;
	mul.wide.u32 	%rd9, %r7, %r3;
	cvt.u64.u32 	%rd10, %r2;
	add.s64 	%rd1, %rd9, %rd10;
	mad.lo.s64 	%rd11, %rd1, %rd8, %rd7;
	mul.wide.s32 	%rd12, %r1, 4;
	add.s64 	%rd13, %rd11, %rd12;
	ld.global.f32 	%f1, [%rd13];
	setp.leu.f32 	%p6, %f1, 0f358637BD;
	cvt.s64.s32 	%rd14, %r5;
	mad.lo.s64 	%rd15, %rd1, %rd14, %rd6;
	add.s64 	%rd2, %rd15, %rd12;
	@%p6 bra 	$L__BB6_3;
	ld.global.f32 	%f5, [%rd2];
	div.rn.f32 	%f6, %f5, %f1;
	bra.uni 	$L__BB6_4;
$L__BB6_3:
	cvt.s64.s32 	%rd16, %r4;
	cvta.to.global.u64 	%rd17, %rd3;
	mad.lo.s64 	%rd18, %rd1, %rd16, %rd17;
	add.s64 	%rd20, %rd18, %rd12;
	ld.global.nc.f32 	%f6, [%rd20];
$L__BB6_4:
	st.global.f32 	[%rd2], %f6;
$L__BB6_5:
	ret;

}


// ===== COMPILED SASS (sm_100) =====

	.target	sm_100

	.elftype	@"ET_EXEC"


//--------------------- .note.nv.tkinfo           --------------------------
	.section	.note.nv.tkinfo,"",@"SHT_NOTE"
	.sectionflags	@"SHF_NOTE_NV_TKINFO"
	.tkinfo
        /*0018*/ 	.word	0x00000002
        /*0030*/ 	.string	""
        /*0030*/ 	.string	"ptxas"
        /*0030*/ 	.string	"Cuda compilation tools, release 13.0, V13.0.88"
        /*0030*/ 	.string	"Build cuda_13.0.r13.0/compiler.36424714_0"
        /*0030*/ 	.string	"-arch sm_100 -m 64 "



//--------------------- .note.nv.cuinfo           --------------------------
	.section	.note.nv.cuinfo,"",@"SHT_NOTE"
	.sectionflags	@"SHF_NOTE_NV_CUINFO"
        /*0018*/ 	.short	0x0002
        /*001a*/ 	.short	0x0064
        /*001c*/ 	.short	0x0082
	.zero		2


//--------------------- .nv.info                  --------------------------
	.section	.nv.info,"",@"SHT_CUDA_INFO"
	.align	4


	//----- nvinfo : EIATTR_REGCOUNT
	.align		4
        /*0000*/ 	.byte	0x04, 0x2f
        /*0002*/ 	.short	(.L_1 - .L_0)
	.align		4
.L_0:
        /*0004*/ 	.word	index@(convolveX)
        /*0008*/ 	.word	0x0000001a


	//----- nvinfo : EIATTR_FRAME_SIZE
	.align		4
.L_1:
        /*000c*/ 	.byte	0x04, 0x11
        /*000e*/ 	.short	(.L_3 - .L_2)
	.align		4
.L_2:
        /*0010*/ 	.word	index@(convolveX)
        /*0014*/ 	.word	0x00000000


	//----- nvinfo : EIATTR_REGCOUNT
	.align		4
.L_3:
        /*0018*/ 	.byte	0x04, 0x2f
        /*001a*/ 	.short	(.L_5 - .L_4)
	.align		4
.L_4:
        /*001c*/ 	.word	index@(convolveY)
        /*0020*/ 	.word	0x0000001a


	//----- nvinfo : EIATTR_FRAME_SIZE
	.align		4
.L_5:
        /*0024*/ 	.byte	0x04, 0x11
        /*0026*/ 	.short	(.L_7 - .L_6)
	.align		4
.L_6:
        /*0028*/ 	.word	index@(convolveY)
        /*002c*/ 	.word	0x00000000


	//----- nvinfo : EIATTR_REGCOUNT
	.align		4
.L_7:
        /*0030*/ 	.byte	0x04, 0x2f
        /*0032*/ 	.short	(.L_9 - .L_8)
	.align		4
.L_8:
        /*0034*/ 	.word	index@(convolveZ)
        /*0038*/ 	.word	0x0000001a


	//----- nvinfo : EIATTR_FRAME_SIZE
	.align		4
.L_9:
        /*003c*/ 	.byte	0x04, 0x11
        /*003e*/ 	.short	(.L_11 - .L_10)
	.align		4
.L_10:
        /*0040*/ 	.word	index@(convolveZ)
        /*0044*/ 	.word	0x00000000


	//----- nvinfo : EIATTR_REGCOUNT
	.align		4
.L_11:
        /*0048*/ 	.byte	0x04, 0x2f
        /*004a*/ 	.short	(.L_13 - .L_12)
	.align		4
.L_12:
        /*004c*/ 	.word	index@(ComputeDistanceForShift)
        /*0050*/ 	.word	0x00000014


	//----- nvinfo : EIATTR_FRAME_SIZE
	.align		4
.L_13:
        /*0054*/ 	.byte	0x04, 0x11
        /*0056*/ 	.short	(.L_15 - .L_14)
	.align		4
.L_14:
        /*0058*/ 	.word	index@(ComputeDistanceForShift)
        /*005c*/ 	.word	0x00000000


	//----- nvinfo : EIATTR_REGCOUNT
	.align		4
.L_15:
        /*0060*/ 	.byte	0x04, 0x2f
        /*0062*/ 	.short	(.L_17 - .L_16)
	.align		4
.L_16:
        /*0064*/ 	.word	index@(AddWeightedPixel)
        /*0068*/ 	.word	0x00000018


	//----- nvinfo : EIATTR_FRAME_SIZE
	.align		4
.L_17:
        /*006c*/ 	.byte	0x04, 0x11
        /*006e*/ 	.short	(.L_19 - .L_18)
	.align		4
.L_18:
        /*0070*/ 	.word	index@($__internal_1_$__cuda_sm3x_div_rn_noftz_f32_slowpath)
        /*0074*/ 	.word	0x00000000


	//----- nvinfo : EIATTR_FRAME_SIZE
	.align		4
.L_19:
        /*0078*/ 	.byte	0x04, 0x11
        /*007a*/ 	.short	(.L_21 - .L_20)
	.align		4
.L_20:
        /*007c*/ 	.word	index@(AddWeightedPixel)
        /*0080*/ 	.word	0x00000000


	//----- nvinfo : EIATTR_REGCOUNT
	.align		4
.L_21:
        /*0084*/ 	.byte	0x04, 0x2f
        /*0086*/ 	.short	(.L_23 - .L_22)
	.align		4
.L_22:
        /*0088*/ 	.word	index@(AddWeightedPixelFinal)
        /*008c*/ 	.word	0x00000010


	//----- nvinfo : EIATTR_FRAME_SIZE
	.align		4
.L_23:
        /*0090*/ 	.byte	0x04, 0x11
        /*0092*/ 	.short	(.L_25 - .L_24)
	.align		4
.L_24:
        /*0094*/ 	.word	index@(AddWeightedPixelFinal)
        /*0098*/ 	.word	0x00000000


	//----- nvinfo : EIATTR_REGCOUNT
	.align		4
.L_25:
        /*009c*/ 	.byte	0x04, 0x2f
        /*009e*/ 	.short	(.L_27 - .L_26)
	.align		4
.L_26:
        /*00a0*/ 	.word	index@(ComputeFinalPixel)
        /*00a4*/ 	.word	0x00000011


	//----- nvinfo : EIATTR_FRAME_SIZE
	.align		4
.L_27:
        /*00a8*/ 	.byte	0x04, 0x11
        /*00aa*/ 	.short	(.L_29 - .L_28)
	.align		4
.L_28:
        /*00ac*/ 	.word	index@($__internal_0_$__cuda_sm3x_div_rn_noftz_f32_slowpath)
        /*00b0*/ 	.word	0x00000000


	//----- nvinfo : EIATTR_FRAME_SIZE
	.align		4
.L_29:
        /*00b4*/ 	.byte	0x04, 0x11
        /*00b6*/ 	.short	(.L_31 - .L_30)
	.align		4
.L_30:
        /*00b8*/ 	.word	index@(ComputeFinalPixel)
        /*00bc*/ 	.word	0x00000000


	//----- nvinfo : EIATTR_MIN_STACK_SIZE
	.align		4
.L_31:
        /*00c0*/ 	.byte	0x04, 0x12
        /*00c2*/ 	.short	(.L_33 - .L_32)
	.align		4
.L_32:
        /*00c4*/ 	.word	index@(ComputeFinalPixel)
        /*00c8*/ 	.word	0x00000000


	//----- nvinfo : EIATTR_MIN_STACK_SIZE
	.align		4
.L_33:
        /*00cc*/ 	.byte	0x04, 0x12
        /*00ce*/ 	.short	(.L_35 - .L_34)
	.align		4
.L_34:
        /*00d0*/ 	.word	index@(AddWeightedPixelFinal)
        /*00d4*/ 	.word	0x00000000


	//----- nvinfo : EIATTR_MIN_STACK_SIZE
	.align		4
.L_35:
        /*00d8*/ 	.byte	0x04, 0x12
        /*00da*/ 	.short	(.L_37 - .L_36)
	.align		4
.L_36:
        /*00dc*/ 	.word	index@(AddWeightedPixel)
        /*00e0*/ 	.word	0x00000000


	//----- nvinfo : EIATTR_MIN_STACK_SIZE
	.align		4
.L_37:
        /*00e4*/ 	.byte	0x04, 0x12
        /*00e6*/ 	.short	(.L_39 - .L_38)
	.align		4
.L_38:
        /*00e8*/ 	.word	index@(ComputeDistanceForShift)
        /*00ec*/ 	.word	0x00000000


	//----- nvinfo : EIATTR_MIN_STACK_SIZE
	.align		4
.L_39:
        /*00f0*/ 	.byte	0x04, 0x12
        /*00f2*/ 	.short	(.L_41 - .L_40)
	.align		4
.L_40:
        /*00f4*/ 	.word	index@(convolveZ)
        /*00f8*/ 	.word	0x00000000


	//----- nvinfo : EIATTR_MIN_STACK_SIZE
	.align		4
.L_41:
        /*00fc*/ 	.byte	0x04, 0x12
        /*00fe*/ 	.short	(.L_43 - .L_42)
	.align		4
.L_42:
        /*0100*/ 	.word	index@(convolveY)
        /*0104*/ 	.word	0x00000000


	//----- nvinfo : EIATTR_MIN_STACK_SIZE
	.align		4
.L_43:
        /*0108*/ 	.byte	0x04, 0x12
        /*010a*/ 	.short	(.L_45 - .L_44)
	.align		4
.L_44:
        /*010c*/ 	.word	index@(convolveX)
        /*0110*/ 	.word	0x00000000
.L_45:


//--------------------- .nv.compat                --------------------------
	.section	.nv.compat,"",@"SHT_CUDA_COMPAT_INFO"
	.align	4
        /*0000*/ 	.byte	0x02, 0x09, 0x00, 0x00, 0x02, 0x02, 0x01, 0x00, 0x02, 0x05, 0x05, 0x00, 0x03, 0x07, 0x01, 0x01
        /*0010*/ 	.byte	0x02, 0x03, 0x00, 0x00, 0x02, 0x06, 0x01, 0x00, 0x04, 0x0b, 0x08, 0x00, 0x01, 0x00, 0x00, 0x00
        /*0020*/ 	.byte	0x00, 0x00, 0x00, 0x00


//--------------------- .nv.info.ComputeFinalPixel --------------------------
	.section	.nv.info.ComputeFinalPixel,"",@"SHT_CUDA_INFO"
	.sectionflags	@""
	.align	4


	//----- nvinfo : EIATTR_CUDA_API_VERSION
	.align		4
        /*0000*/ 	.byte	0x04, 0x37
        /*0002*/ 	.short	(.L_47 - .L_46)
.L_46:
        /*0004*/ 	.word	0x00000082


	//----- nvinfo : EIATTR_KPARAM_INFO
	.align		4
.L_47:
        /*0008*/ 	.byte	0x04, 0x17
        /*000a*/ 	.short	(.L_49 - .L_48)
.L_48:
        /*000c*/ 	.word	0x00000000
        /*0010*/ 	.short	0x0008
        /*0012*/ 	.short	0x0034
        /*0014*/ 	.byte	0x00, 0xf0, 0x11, 0x00


	//----- nvinfo : EIATTR_KPARAM_INFO
	.align		4
.L_49:
        /*0018*/ 	.byte	0x04, 0x17
        /*001a*/ 	.short	(.L_51 - .L_50)
.L_50:
        /*001c*/ 	.word	0x00000000
        /*0020*/ 	.short	0x0007
        /*0022*/ 	.short	0x0030
        /*0024*/ 	.byte	0x00, 0xf0, 0x11, 0x00


	//----- nvinfo : EIATTR_KPARAM_INFO
	.align		4
.L_51:
        /*0028*/ 	.byte	0x04, 0x17
        /*002a*/ 	.short	(.L_53 - .L_52)
.L_52:
        /*002c*/ 	.word	0x00000000
        /*0030*/ 	.short	0x0006
        /*0032*/ 	.short	0x002c
        /*0034*/ 	.byte	0x00, 0xf0, 0x11, 0x00


	//----- nvinfo : EIATTR_KPARAM_INFO
	.align		4
.L_53:
        /*0038*/ 	.byte	0x04, 0x17
        /*003a*/ 	.short	(.L_55 - .L_54)
.L_54:
        /*003c*/ 	.word	0x00000000
        /*0040*/ 	.short	0x0005
        /*0042*/ 	.short	0x0028
        /*0044*/ 	.byte	0x00, 0xf0, 0x11, 0x00


	//----- nvinfo : EIATTR_KPARAM_INFO
	.align		4
.L_55:
        /*0048*/ 	.byte	0x04, 0x17
        /*004a*/ 	.short	(.L_57 - .L_56)
.L_56:
        /*004c*/ 	.word	0x00000000
        /*0050*/ 	.short	0x0004
        /*0052*/ 	.short	0x0020
        /*0054*/ 	.byte	0x00, 0xf5, 0x21, 0x00


	//----- nvinfo : EIATTR_KPARAM_INFO
	.align		4
.L_57:
        /*0058*/ 	.byte	0x04, 0x17
        /*005a*/ 	.short	(.L_59 - .L_58)
.L_58:
        /*005c*/ 	.word	0x00000000
        /*0060*/ 	.short	0x0003
        /*0062*/ 	.short	0x0018
        /*0064*/ 	.byte	0x00, 0xf0, 0x11, 0x00


	//----- nvinfo : EIATTR_KPARAM_INFO
	.align		4
.L_59:
        /*0068*/ 	.byte	0x04, 0x17
        /*006a*/ 	.short	(.L_61 - .L_60)
.L_60:
        /*006c*/ 	.word	0x00000000
        /*0070*/ 	.short	0x0002
        /*0072*/ 	.short	0x0010
        /*0074*/ 	.byte	0x00, 0xf5, 0x21, 0x00


	//----- nvinfo : EIATTR_KPARAM_INFO
	.align		4
.L_61:
        /*0078*/ 	.byte	0x04, 0x17
        /*007a*/ 	.short	(.L_63 - .L_62)
.L_62:
        /*007c*/ 	.word	0x00000000
        /*0080*/ 	.short	0x0001
        /*0082*/ 	.short	0x0008
        /*0084*/ 	.byte	0x00, 0xf0, 0x11, 0x00


	//----- nvinfo : EIATTR_KPARAM_INFO
	.align		4
.L_63:
        /*0088*/ 	.byte	0x04, 0x17
        /*008a*/ 	.short	(.L_65 - .L_64)
.L_64:
        /*008c*/ 	.word	0x00000000
        /*0090*/ 	.short	0x0000
        /*0092*/ 	.short	0x0000
        /*0094*/ 	.byte	0x00, 0xf5, 0x21, 0x00


	//----- nvinfo : EIATTR_SPARSE_MMA_MASK
	.align		4
.L_65:
        /*0098*/ 	.byte	0x03, 0x50
        /*009a*/ 	.short	0x0000


	//----- nvinfo : EIATTR_MAXREG_COUNT
	.align		4
        /*009c*/ 	.byte	0x03, 0x1b
        /*009e*/ 	.short	0x00ff


	//----- nvinfo : EIATTR_MERCURY_ISA_VERSION
	.align		4
        /*00a0*/ 	.byte	0x03, 0x5f
        /*00a2*/ 	.short	0x0101


	//----- nvinfo : EIATTR_VRC_CTA_INIT_COUNT
	.align		4
        /*00a4*/ 	.byte	0x02, 0x4a
	.zero		1
	.zero		1


	//----- nvinfo : EIATTR_EXIT_INSTR_OFFSETS
	.align		4
        /*00a8*/ 	.byte	0x04, 0x1c
        /*00aa*/ 	.short	(.L_67 - .L_66)


	//   ....[0]....
.L_66:
        /*00ac*/ 	.word	0x00000120


	//   ....[1]....
        /*00b0*/ 	.word	0x00000440


	//----- nvinfo : EIATTR_CRS_STACK_SIZE
	.align		4
.L_67:
        /*00b4*/ 	.byte	0x04, 0x1e
        /*00b6*/ 	.short	(.L_69 - .L_68)
.L_68:
        /*00b8*/ 	.word	0x00000000


	//----- nvinfo : EIATTR_CBANK_PARAM_SIZE
	.align		4
.L_69:
        /*00bc*/ 	.byte	0x03, 0x19
        /*00be*/ 	.short	0x0038


	//----- nvinfo : EIATTR_PARAM_CBANK
	.align		4
        /*00c0*/ 	.byte	0x04, 0x0a
        /*00c2*/ 	.short	(.L_71 - .L_70)
	.align		4
.L_70:
        /*00c4*/ 	.word	index@(.nv.constant0.ComputeFinalPixel)
        /*00c8*/ 	.short	0x0380
        /*00ca*/ 	.short	0x0038


	//----- nvinfo : EIATTR_SW_WAR
	.align		4
.L_71:
        /*00cc*/ 	.byte	0x04, 0x36
        /*00ce*/ 	.short	(.L_73 - .L_72)
.L_72:
        /*00d0*/ 	.word	0x00000008
.L_73:


//--------------------- .nv.info.AddWeightedPixelFinal --------------------------
	.section	.nv.info.AddWeightedPixelFinal,"",@"SHT_CUDA_INFO"
	.sectionflags	@""
	.align	4


	//----- nvinfo : EIATTR_CUDA_API_VERSION
	.align		4
        /*0000*/ 	.byte	0x04, 0x37
        /*0002*/ 	.short	(.L_75 - .L_74)
.L_74:
        /*0004*/ 	.word	0x00000082


	//----- nvinfo : EIATTR_KPARAM_INFO
	.align		4
.L_75:
        /*0008*/ 	.byte	0x04, 0x17
        /*000a*/ 	.short	(.L_77 - .L_76)
.L_76:
        /*000c*/ 	.word	0x00000000
        /*0010*/ 	.short	0x0009
        /*0012*/ 	.short	0x0040
        /*0014*/ 	.byte	0x00, 0xf0, 0x11, 0x00


	//----- nvinfo : EIATTR_KPARAM_INFO
	.align		4
.L_77:
        /*0018*/ 	.byte	0x04, 0x17
        /*001a*/ 	.short	(.L_79 - .L_78)
.L_78:
        /*001c*/ 	.word	0x00000000
        /*0020*/ 	.short	0x0008
        /*0022*/ 	.short	0x003c
        /*0024*/ 	.byte	0x00, 0xf0, 0x11, 0x00


	//----- nvinfo : EIATTR_KPARAM_INFO
	.align		4
.L_79:
        /*0028*/ 	.byte	0x04, 0x17
        /*002a*/ 	.short	(.L_81 - .L_80)
.L_80:
        /*002c*/ 	.word	0x00000000
        /*0030*/ 	.short	0x0007
        /*0032*/ 	.short	0x0038
        /*0034*/ 	.byte	0x00, 0xf0, 0x11, 0x00


	//----- nvinfo : EIATTR_KPARAM_INFO
	.align		4
.L_81:
        /*0038*/ 	.byte	0x04, 0x17
        /*003a*/ 	.short	(.L_83 - .L_82)
.L_82:
        /*003c*/ 	.word	0x00000000
        /*0040*/ 	.short	0x0006
        /*0042*/ 	.short	0x0030
        /*0044*/ 	.byte	0x00, 0xf5, 0x21, 0x00


	//----- nvinfo : EIATTR_KPARAM_INFO
	.align		4
.L_83:
        /*0048*/ 	.byte	0x04, 0x17
        /*004a*/ 	.short	(.L_85 - .L_84)
.L_84:
        /*004c*/ 	.word	0x00000000
        /*0050*/ 	.short	0x0005
        /*0052*/ 	.short	0x0028
        /*0054*/ 	.byte	0x00, 0xf0, 0x11, 0x00


	//----- nvinfo : EIATTR_KPARAM_INFO
	.align		4
.L_85:
        /*0058*/ 	.byte	0x04, 0x17
        /*005a*/ 	.short	(.L_87 - .L_86)
.L_86:
        /*005c*/ 	.word	0x00000000
        /*0060*/ 	.short	0x0004
        /*0062*/ 	.short	0x0020
        /*0064*/ 	.byte	0x00, 0xf5, 0x21, 0x00


	//----- nvinfo : EIATTR_KPARAM_INFO
	.align		4
.L_87:
        /*0068*/ 	.byte	0x04, 0x17
        /*006a*/ 	.short	(.L_89 - .L_88)
.L_88:
        /*006c*/ 	.word	0x00000000
        /*0070*/ 	.short	0x0003
        /*0072*/ 	.short	0x0018
        /*0074*/ 	.byte	0x00, 0xf0, 0x11, 0x00


	//----- nvinfo : EIATTR_KPARAM_INFO
	.align		4
.L_89:
        /*0078*/ 	.byte	0x04, 0x17
        /*007a*/ 	.short	(.L_91 - .L_90)
.L_90:
        /*007c*/ 	.word	0x00000000
        /*0080*/ 	.short	0x0002
        /*0082*/ 	.short	0x0010
        /*0084*/ 	.byte	0x00, 0xf5, 0x21, 0x00


	//----- nvinfo : EIATTR_KPARAM_INFO
	.align		4
.L_91:
        /*0088*/ 	.byte	0x04, 0x17
        /*008a*/ 	.short	(.L_93 - .L_92)
.L_92:
        /*008c*/ 	.word	0x00000000
        /*0090*/ 	.short	0x0001
        /*0092*/ 	.short	0x0008
        /*0094*/ 	.byte	0x00, 0xf0, 0x11, 0x00


	//----- nvinfo : EIATTR_KPARAM_INFO
	.align		4
.L_93:
        /*0098*/ 	.byte	0x04, 0x17
        /*009a*/ 	.short	(.L_95 - .L_94)
.L_94:
        /*009c*/ 	.word	0x00000000
        /*00a0*/ 	.short	0x0000
        /*00a2*/ 	.short	0x0000
        /*00a4*/ 	.byte	0x00, 0xf5, 0x21, 0x00


	//----- nvinfo : EIATTR_SPARSE_MMA_MASK
	.align		4
.L_95:
        /*00a8*/ 	.byte	0x03, 0x50
        /*00aa*/ 	.short	0x0000


	//----- nvinfo : EIATTR_MAXREG_COUNT
	.align		4
        /*00ac*/ 	.byte	0x03, 0x1b
        /*00ae*/ 	.short	0x00ff


	//----- nvinfo : EIATTR_MERCURY_ISA_VERSION
	.align		4
        /*00b0*/ 	.byte	0x03, 0x5f
        /*00b2*/ 	.short	0x0101


	//----- nvinfo : EIATTR_VRC_CTA_INIT_COUNT
	.align		4
        /*00b4*/ 	.byte	0x02, 0x4a
	.zero		1
	.zero		1


	//----- nvinfo : EIATTR_EXIT_INSTR_OFFSETS
	.align		4
        /*00b8*/ 	.byte	0x04, 0x1c
        /*00ba*/ 	.short	(.L_97 - .L_96)


	//   ....[0]....
.L_96:
        /*00bc*/ 	.word	0x00000120


	//   ....[1]....
        /*00c0*/ 	.word	0x00000280


	//   ....[2]....
        /*00c4*/ 	.word	0x000003e0


	//----- nvinfo : EIATTR_CBANK_PARAM_SIZE
	.align		4
.L_97:
        /*00c8*/ 	.byte	0x03, 0x19
        /*00ca*/ 	.short	0x0044


	//----- nvinfo : EIATTR_PARAM_CBANK
	.align		4
        /*00cc*/ 	.byte	0x04, 0x0a
        /*00ce*/ 	.short	(.L_99 - .L_98)
	.align		4
.L_98:
        /*00d0*/ 	.word	index@(.nv.constant0.AddWeightedPixelFinal)
        /*00d4*/ 	.short	0x0380
        /*00d6*/ 	.short	0x0044


	//----- nvinfo : EIATTR_SW_WAR
	.align		4
.L_99:
        /*00d8*/ 	.byte	0x04, 0x36
        /*00da*/ 	.short	(.L_101 - .L_100)
.L_100:
        /*00dc*/ 	.word	0x00000008
.L_101:


//--------------------- .nv.info.AddWeightedPixel --------------------------
	.section	.nv.info.AddWeightedPixel,"",@"SHT_CUDA_INFO"
	.sectionflags	@""
	.align	4


	//----- nvinfo : EIATTR_CUDA_API_VERSION
	.align		4
        /*0000*/ 	.byte	0x04, 0x37
        /*0002*/ 	.short	(.L_103 - .L_102)
.L_102:
        /*0004*/ 	.word	0x00000082


	//----- nvinfo : EIATTR_KPARAM_INFO
	.align		4
.L_103:
        /*0008*/ 	.byte	0x04, 0x17
        /*000a*/ 	.short	(.L_105 - .L_104)
.L_104:
        /*000c*/ 	.word	0x00000000
        /*0010*/ 	.short	0x0010
        /*0012*/ 	.short	0x0060
        /*0014*/ 	.byte	0x00, 0xf0, 0x11, 0x00


	//----- nvinfo : EIATTR_KPARAM_INFO
	.align		4
.L_105:
        /*0018*/ 	.byte	0x04, 0x17
        /*001a*/ 	.short	(.L_107 - .L_106)
.L_106:
        /*001c*/ 	.word	0x00000000
        /*0020*/ 	.short	0x000f
        /*0022*/ 	.short	0x005c
        /*0024*/ 	.byte	0x00, 0xf0, 0x11, 0x00


	//----- nvinfo : EIATTR_KPARAM_INFO
	.align		4
.L_107:
        /*0028*/ 	.byte	0x04, 0x17
        /*002a*/ 	.short	(.L_109 - .L_108)
.L_108:
        /*002c*/ 	.word	0x00000000
        /*0030*/ 	.short	0x000e
        /*0032*/ 	.short	0x0058
        /*0034*/ 	.byte	0x00, 0xf0, 0x11, 0x00


	//----- nvinfo : EIATTR_KPARAM_INFO
	.align		4
.L_109:
        /*0038*/ 	.byte	0x04, 0x17
        /*003a*/ 	.short	(.L_111 - .L_110)
.L_110:
        /*003c*/ 	.word	0x00000000
        /*0040*/ 	.short	0x000d
        /*0042*/ 	.short	0x0054
        /*0044*/ 	.byte	0x00, 0xf0, 0x11, 0x00


	//----- nvinfo : EIATTR_KPARAM_INFO
	.align		4
.L_111:
        /*0048*/ 	.byte	0x04, 0x17
        /*004a*/ 	.short	(.L_113 - .L_112)
.L_112:
        /*004c*/ 	.word	0x00000000
        /*0050*/ 	.short	0x000c
        /*0052*/ 	.short	0x0050
        /*0054*/ 	.byte	0x00, 0xf0, 0x11, 0x00


	//----- nvinfo : EIATTR_KPARAM_INFO
	.align		4
.L_113:
        /*0058*/ 	.byte	0x04, 0x17
        /*005a*/ 	.short	(.L_115 - .L_114)
.L_114:
        /*005c*/ 	.word	0x00000000
        /*0060*/ 	.short	0x000b
        /*0062*/ 	.short	0x004c
        /*0064*/ 	.byte	0x00, 0xf0, 0x11, 0x00


	//----- nvinfo : EIATTR_KPARAM_INFO
	.align		4
.L_115:
        /*0068*/ 	.byte	0x04, 0x17
        /*006a*/ 	.short	(.L_117 - .L_116)
.L_116:
        /*006c*/ 	.word	0x00000000
        /*0070*/ 	.short	0x000a
        /*0072*/ 	.short	0x0048
        /*0074*/ 	.byte	0x00, 0xf0, 0x11, 0x00


	//----- nvinfo : EIATTR_KPARAM_INFO
	.align		4
.L_117:
        /*0078*/ 	.byte	0x04, 0x17
        /*007a*/ 	.short	(.L_119 - .L_118)
.L_118:
        /*007c*/ 	.word	0x00000000
        /*0080*/ 	.short	0x0009
        /*0082*/ 	.short	0x0044
        /*0084*/ 	.byte	0x00, 0xf0, 0x11, 0x00


	//----- nvinfo : EIATTR_KPARAM_INFO
	.align		4
.L_119:
        /*0088*/ 	.byte	0x04, 0x17
        /*008a*/ 	.short	(.L_121 - .L_120)
.L_120:
        /*008c*/ 	.word	0x00000000
        /*0090*/ 	.short	0x0008
        /*0092*/ 	.short	0x0040
        /*0094*/ 	.byte	0x00, 0xf0, 0x11, 0x00


	//----- nvinfo : EIATTR_KPARAM_INFO
	.align		4
.L_121:
        /*0098*/ 	.byte	0x04, 0x17
        /*009a*/ 	.short	(.L_123 - .L_122)
.L_122:
        /*009c*/ 	.word	0x00000000
        /*00a0*/ 	.short	0x0007
        /*00a2*/ 	.short	0x0038
        /*00a4*/ 	.byte	0x00, 0xf5, 0x21, 0x00


	//----- nvinfo : EIATTR_KPARAM_INFO
	.align		4
.L_123:
        /*00a8*/ 	.byte	0x04, 0x17
        /*00aa*/ 	.short	(.L_125 - .L_124)
.L_124:
        /*00ac*/ 	.word	0x00000000
        /*00b0*/ 	.short	0x0006
        /*00b2*/ 	.short	0x0030
        /*00b4*/ 	.byte	0x00, 0xf5, 0x21, 0x00


	//----- nvinfo : EIATTR_KPARAM_INFO
	.align		4
.L_125:
        /*00b8*/ 	.byte	0x04, 0x17
        /*00ba*/ 	.short	(.L_127 - .L_126)
.L_126:
        /*00bc*/ 	.word	0x00000000
        /*00c0*/ 	.short	0x0005
        /*00c2*/ 	.short	0x0028
        /*00c4*/ 	.byte	0x00, 0xf0, 0x11, 0x00


	//----- nvinfo : EIATTR_KPARAM_INFO
	.align		4
.L_127:
        /*00c8*/ 	.byte	0x04, 0x17
        /*00ca*/ 	.short	(.L_129 - .L_128)
.L_128:
        /*00cc*/ 	.word	0x00000000
        /*00d0*/ 	.short	0x0004
        /*00d2*/ 	.short	0x0020
        /*00d4*/ 	.byte	0x00, 0xf5, 0x21, 0x00


	//----- nvinfo : EIATTR_KPARAM_INFO
	.align		4
.L_129:
        /*00d8*/ 	.byte	0x04, 0x17
        /*00da*/ 	.short	(.L_131 - .L_130)
.L_130:
        /*00dc*/ 	.word	0x00000000
        /*00e0*/ 	.short	0x0003
        /*00e2*/ 	.short	0x0018
        /*00e4*/ 	.byte	0x00, 0xf0, 0x11, 0x00


	//----- nvinfo : EIATTR_KPARAM_INFO
	.align		4
.L_131:
        /*00e8*/ 	.byte	0x04, 0x17
        /*00ea*/ 	.short	(.L_133 - .L_132)
.L_132:
        /*00ec*/ 	.word	0x00000000
        /*00f0*/ 	.short	0x0002
        /*00f2*/ 	.short	0x0010
        /*00f4*/ 	.byte	0x00, 0xf5, 0x21, 0x00


	//----- nvinfo : EIATTR_KPARAM_INFO
	.align		4
.L_133:
        /*00f8*/ 	.byte	0x04, 0x17
        /*00fa*/ 	.short	(.L_135 - .L_134)
.L_134:
        /*00fc*/ 	.word	0x00000000
        /*0100*/ 	.short	0x0001
        /*0102*/ 	.short	0x0008
        /*0104*/ 	.byte	0x00, 0xf0, 0x11, 0x00


	//----- nvinfo : EIATTR_KPARAM_INFO
	.align		4
.L_135:
        /*0108*/ 	.byte	0x04, 0x17
        /*010a*/ 	.short	(.L_137 - .L_136)
.L_136:
        /*010c*/ 	.word	0x00000000
        /*0110*/ 	.short	0x0000
        /*0112*/ 	.short	0x0000
        /*0114*/ 	.byte	0x00, 0xf5, 0x21, 0x00


	//----- nvinfo : EIATTR_SPARSE_MMA_MASK
	.align		4
.L_137:
        /*0118*/ 	.byte	0x03, 0x50
        /*011a*/ 	.short	0x0000


	//----- nvinfo : EIATTR_MAXREG_COUNT
	.align		4
        /*011c*/ 	.byte	0x03, 0x1b
        /*011e*/ 	.short	0x00ff


	//----- nvinfo : EIATTR_MERCURY_ISA_VERSION
	.align		4
        /*0120*/ 	.byte	0x03, 0x5f
        /*0122*/ 	.short	0x0101


	//----- nvinfo : EIATTR_VRC_CTA_INIT_COUNT
	.align		4
        /*0124*/ 	.byte	0x02, 0x4a
	.zero		1
	.zero		1


	//----- nvinfo : EIATTR_EXIT_INSTR_OFFSETS
	.align		4
        /*0128*/ 	.byte	0x04, 0x1c
        /*012a*/ 	.short	(.L_139 - .L_138)


	//   ....[0]....
.L_138:
        /*012c*/ 	.word	0x00000120


	//   ....[1]....
        /*0130*/ 	.word	0x000001f0


	//   ....[2]....
        /*0134*/ 	.word	0x00000530


	//   ....[3]....
        /*0138*/ 	.word	0x00000700


	//----- nvinfo : EIATTR_CRS_STACK_SIZE
	.align		4
.L_139:
        /*013c*/ 	.byte	0x04, 0x1e
        /*013e*/ 	.short	(.L_141 - .L_140)
.L_140:
        /*0140*/ 	.word	0x00000000


	//----- nvinfo : EIATTR_CBANK_PARAM_SIZE
	.align		4
.L_141:
        /*0144*/ 	.byte	0x03, 0x19
        /*0146*/ 	.short	0x0064


	//----- nvinfo : EIATTR_PARAM_CBANK
	.align		4
        /*0148*/ 	.byte	0x04, 0x0a
        /*014a*/ 	.short	(.L_143 - .L_142)
	.align		4
.L_142:
        /*014c*/ 	.word	index@(.nv.constant0.AddWeightedPixel)
        /*0150*/ 	.short	0x0380
        /*0152*/ 	.short	0x0064


	//----- nvinfo : EIATTR_SW_WAR
	.align		4
.L_143:
        /*0154*/ 	.byte	0x04, 0x36
        /*0156*/ 	.short	(.L_145 - .L_144)
.L_144:
        /*0158*/ 	.word	0x00000008
.L_145:


//--------------------- .nv.info.ComputeDistanceForShift --------------------------
	.section	.nv.info.ComputeDistanceForShift,"",@"SHT_CUDA_INFO"
	.sectionflags	@""
	.align	4


	//----- nvinfo : EIATTR_CUDA_API_VERSION
	.align		4
        /*0000*/ 	.byte	0x04, 0x37
        /*0002*/ 	.short	(.L_147 - .L_146)
.L_146:
        /*0004*/ 	.word	0x00000082


	//----- nvinfo : EIATTR_KPARAM_INFO
	.align		4
.L_147:
        /*0008*/ 	.byte	0x04, 0x17
        /*000a*/ 	.short	(.L_149 - .L_148)
.L_148:
        /*000c*/ 	.word	0x00000000
        /*0010*/ 	.short	0x0009
        /*0012*/ 	.short	0x0030
        /*0014*/ 	.byte	0x00, 0xf0, 0x11, 0x00


	//----- nvinfo : EIATTR_KPARAM_INFO
	.align		4
.L_149:
        /*0018*/ 	.byte	0x04, 0x17
        /*001a*/ 	.short	(.L_151 - .L_150)
.L_150:
        /*001c*/ 	.word	0x00000000
        /*0020*/ 	.short	0x0008
        /*0022*/ 	.short	0x002c
        /*0024*/ 	.byte	0x00, 0xf0, 0x11, 0x00


	//----- nvinfo : EIATTR_KPARAM_INFO
	.align		4
.L_151:
        /*0028*/ 	.byte	0x04, 0x17
        /*002a*/ 	.short	(.L_153 - .L_152)
.L_152:
        /*002c*/ 	.word	0x00000000
        /*0030*/ 	.short	0x0007
        /*0032*/ 	.short	0x0028
        /*0034*/ 	.byte	0x00, 0xf0, 0x11, 0x00


	//----- nvinfo : EIATTR_KPARAM_INFO
	.align		4
.L_153:
        /*0038*/ 	.byte	0x04, 0x17
        /*003a*/ 	.short	(.L_155 - .L_154)
.L_154:
        /*003c*/ 	.word	0x00000000
        /*0040*/ 	.short	0x0006
        /*0042*/ 	.short	0x0024
        /*0044*/ 	.byte	0x00, 0xf0, 0x11, 0x00


	//----- nvinfo : EIATTR_KPARAM_INFO
	.align		4
.L_155:
        /*0048*/ 	.byte	0x04, 0x17
        /*004a*/ 	.short	(.L_157 - .L_156)
.L_156:
        /*004c*/ 	.word	0x00000000
        /*0050*/ 	.short	0x0005
        /*0052*/ 	.short	0x0020
        /*0054*/ 	.byte	0x00, 0xf0, 0x11, 0x00


	//----- nvinfo : EIATTR_KPARAM_INFO
	.align		4
.L_157:
        /*0058*/ 	.byte	0x04, 0x17
        /*005a*/ 	.short	(.L_159 - .L_158)
.L_158:
        /*005c*/ 	.word	0x00000000
        /*0060*/ 	.short	0x0004
        /*0062*/ 	.short	0x001c
        /*0064*/ 	.byte	0x00, 0xf0, 0x11, 0x00


	//----- nvinfo : EIATTR_KPARAM_INFO
	.align		4
.L_159:
        /*0068*/ 	.byte	0x04, 0x17
        /*006a*/ 	.short	(.L_161 - .L_160)
.L_160:
        /*006c*/ 	.word	0x00000000
        /*0070*/ 	.short	0x0003
        /*0072*/ 	.short	0x0018
        /*0074*/ 	.byte	0x00, 0xf0, 0x11, 0x00


	//----- nvinfo : EIATTR_KPARAM_INFO
	.align		4
.L_161:
        /*0078*/ 	.byte	0x04, 0x17
        /*007a*/ 	.short	(.L_163 - .L_162)
.L_162:
        /*007c*/ 	.word	0x00000000
        /*0080*/ 	.short	0x0002
        /*0082*/ 	.short	0x0010
        /*0084*/ 	.byte	0x00, 0xf5, 0x21, 0x00


	//----- nvinfo : EIATTR_KPARAM_INFO
	.align		4
.L_163:
        /*0088*/ 	.byte	0x04, 0x17
        /*008a*/ 	.short	(.L_165 - .L_164)
.L_164:
        /*008c*/ 	.word	0x00000000
        /*0090*/ 	.short	0x0001
        /*0092*/ 	.short	0x0008
        /*0094*/ 	.byte	0x00, 0xf0, 0x11, 0x00


	//----- nvinfo : EIATTR_KPARAM_INFO
	.align		4
.L_165:
        /*0098*/ 	.byte	0x04, 0x17
        /*009a*/ 	.short	(.L_167 - .L_166)
.L_166:
        /*009c*/ 	.word	0x00000000
        /*00a0*/ 	.short	0x0000
        /*00a2*/ 	.short	0x0000
        /*00a4*/ 	.byte	0x00, 0xf5, 0x21, 0x00


	//----- nvinfo : EIATTR_SPARSE_MMA_MASK
	.align		4
.L_167:
        /*00a8*/ 	.byte	0x03, 0x50
        /*00aa*/ 	.short	0x0000


	//----- nvinfo : EIATTR_MAXREG_COUNT
	.align		4
        /*00ac*/ 	.byte	0x03, 0x1b
        /*00ae*/ 	.short	0x00ff


	//----- nvinfo : EIATTR_MERCURY_ISA_VERSION
	.align		4
        /*00b0*/ 	.byte	0x03, 0x5f
        /*00b2*/ 	.short	0x0101


	//----- nvinfo : EIATTR_VRC_CTA_INIT_COUNT
	.align		4
        /*00b4*/ 	.byte	0x02, 0x4a
	.zero		1
	.zero		1


	//----- nvinfo : EIATTR_EXIT_INSTR_OFFSETS
	.align		4
        /*00b8*/ 	.byte	0x04, 0x1c
        /*00ba*/ 	.short	(.L_169 - .L_168)


	//   ....[0]....
.L_168:
        /*00bc*/ 	.word	0x00000120


	//   ....[1]....
        /*00c0*/ 	.word	0x00000470


	//----- nvinfo : EIATTR_CRS_STACK_SIZE
	.align		4
.L_169:
        /*00c4*/ 	.byte	0x04, 0x1e
        /*00c6*/ 	.short	(.L_171 - .L_170)
.L_170:
        /*00c8*/ 	.word	0x00000000


	//----- nvinfo : EIATTR_CBANK_PARAM_SIZE
	.align		4
.L_171:
        /*00cc*/ 	.byte	0x03, 0x19
        /*00ce*/ 	.short	0x0034


	//----- nvinfo : EIATTR_PARAM_CBANK
	.align		4
        /*00d0*/ 	.byte	0x04, 0x0a
        /*00d2*/ 	.short	(.L_173 - .L_172)
	.align		4
.L_172:
        /*00d4*/ 	.word	index@(.nv.constant0.ComputeDistanceForShift)
        /*00d8*/ 	.short	0x0380
        /*00da*/ 	.short	0x0034


	//----- nvinfo : EIATTR_SW_WAR
	.align		4
.L_173:
        /*00dc*/ 	.byte	0x04, 0x36
        /*00de*/ 	.short	(.L_175 - .L_174)
.L_174:
        /*00e0*/ 	.word	0x00000008
.L_175:


//--------------------- .nv.info.convolveZ        --------------------------
	.section	.nv.info.convolveZ,"",@"SHT_CUDA_INFO"
	.sectionflags	@""
	.align	4


	//----- nvinfo : EIATTR_CUDA_API_VERSION
	.align		4
        /*0000*/ 	.byte	0x04, 0x37
        /*0002*/ 	.short	(.L_177 - .L_176)
.L_176:
        /*0004*/ 	.word	0x00000082


	//----- nvinfo : EIATTR_KPARAM_INFO
	.align		4
.L_177:
        /*0008*/ 	.byte	0x04, 0x17
        /*000a*/ 	.short	(.L_179 - .L_178)
.L_178:
        /*000c*/ 	.word	0x00000000
        /*0010*/ 	.short	0x0006
        /*0012*/ 	.short	0x0020
        /*0014*/ 	.byte	0x00, 0xf0, 0x11, 0x00


	//----- nvinfo : EIATTR_KPARAM_INFO
	.align		4
.L_179:
        /*0018*/ 	.byte	0x04, 0x17
        /*001a*/ 	.short	(.L_181 - .L_180)
.L_180:
        /*001c*/ 	.word	0x00000000
        /*0020*/ 	.short	0x0005
        /*0022*/ 	.short	0x001c
        /*0024*/ 	.byte	0x00, 0xf0, 0x11, 0x00


	//----- nvinfo : EIATTR_KPARAM_INFO
	.align		4
.L_181:
        /*0028*/ 	.byte	0x04, 0x17
        /*002a*/ 	.short	(.L_183 - .L_182)
.L_182:
        /*002c*/ 	.word	0x00000000
        /*0030*/ 	.short	0x0004
        /*0032*/ 	.short	0x0018
        /*0034*/ 	.byte	0x00, 0xf0, 0x11, 0x00


	//----- nvinfo : EIATTR_KPARAM_INFO
	.align		4
.L_183:
        /*0038*/ 	.byte	0x04, 0x17
        /*003a*/ 	.short	(.L_185 - .L_184)
.L_184:
        /*003c*/ 	.word	0x00000000
        /*0040*/ 	.short	0x0003
        /*0042*/ 	.short	0x0014
        /*0044*/ 	.byte	0x00, 0xf0, 0x11, 0x00


	//----- nvinfo : EIATTR_KPARAM_INFO
	.align		4
.L_185:
        /*0048*/ 	.byte	0x04, 0x17
        /*004a*/ 	.short	(.L_187 - .L_186)
.L_186:
        /*004c*/ 	.word	0x00000000
        /*0050*/ 	.short	0x0002
        /*0052*/ 	.short	0x0010
        /*0054*/ 	.byte	0x00, 0xf0, 0x11, 0x00


	//----- nvinfo : EIATTR_KPARAM_INFO
	.align		4
.L_187:
        /*0058*/ 	.byte	0x04, 0x17
        /*005a*/ 	.short	(.L_189 - .L_188)
.L_188:
        /*005c*/ 	.word	0x00000000
        /*0060*/ 	.short	0x0001
        /*0062*/ 	.short	0x0008
        /*0064*/ 	.byte	0x00, 0xf5, 0x21, 0x00


	//----- nvinfo : EIATTR_KPARAM_INFO
	.align		4
.L_189:
        /*0068*/ 	.byte	0x04, 0x17
        /*006a*/ 	.short	(.L_191 - .L_190)
.L_190:
        /*006c*/ 	.word	0x00000000
        /*0070*/ 	.short	0x0000
        /*0072*/ 	.short	0x0000
        /*0074*/ 	.byte	0x00, 0xf5, 0x21, 0x00


	//----- nvinfo : EIATTR_SPARSE_MMA_MASK
	.align		4
.L_191:
        /*0078*/ 	.byte	0x03, 0x50
        /*007a*/ 	.short	0x0000


	//----- nvinfo : EIATTR_MAXREG_COUNT
	.align		4
        /*007c*/ 	.byte	0x03, 0x1b
        /*007e*/ 	.short	0x00ff


	//----- nvinfo : EIATTR_NUM_BARRIERS
	.align		4
        /*0080*/ 	.byte	0x02, 0x4c
        /*0082*/ 	.byte	0x01
	.zero		1


	//----- nvinfo : EIATTR_MERCURY_ISA_VERSION
	.align		4
        /*0084*/ 	.byte	0x03, 0x5f
        /*0086*/ 	.short	0x0101


	//----- nvinfo : EIATTR_VRC_CTA_INIT_COUNT
	.align		4
        /*0088*/ 	.byte	0x02, 0x4a
	.zero		1
	.zero		1


	//----- nvinfo : EIATTR_EXIT_INSTR_OFFSETS
	.align		4
        /*008c*/ 	.byte	0x04, 0x1c
        /*008e*/ 	.short	(.L_193 - .L_192)


	//   ....[0]....
.L_192:
        /*0090*/ 	.word	0x00000190


	//   ....[1]....
        /*0094*/ 	.word	0x000001e0


	//   ....[2]....
        /*0098*/ 	.word	0x00000250


	//   ....[3]....
        /*009c*/ 	.word	0x00000b40


	//----- nvinfo : EIATTR_CBANK_PARAM_SIZE
	.align		4
.L_193:
        /*00a0*/ 	.byte	0x03, 0x19
        /*00a2*/ 	.short	0x0024


	//----- nvinfo : EIATTR_PARAM_CBANK
	.align		4
        /*00a4*/ 	.byte	0x04, 0x0a
        /*00a6*/ 	.short	(.L_195 - .L_194)
	.align		4
.L_194:
        /*00a8*/ 	.word	index@(.nv.constant0.convolveZ)
        /*00ac*/ 	.short	0x0380
        /*00ae*/ 	.short	0x0024


	//----- nvinfo : EIATTR_SW_WAR
	.align		4
.L_195:
        /*00b0*/ 	.byte	0x04, 0x36
        /*00b2*/ 	.short	(.L_197 - .L_196)
.L_196:
        /*00b4*/ 	.word	0x00000008
.L_197:


//--------------------- .nv.info.convolveY        --------------------------
	.section	.nv.info.convolveY,"",@"SHT_CUDA_INFO"
	.sectionflags	@""
	.align	4


	//----- nvinfo : EIATTR_CUDA_API_VERSION
	.align		4
        /*0000*/ 	.byte	0x04, 0x37
        /*0002*/ 	.short	(.L_199 - .L_198)
.L_198:
        /*0004*/ 	.word	0x00000082


	//----- nvinfo : EIATTR_KPARAM_INFO
	.align		4
.L_199:
        /*0008*/ 	.byte	0x04, 0x17
        /*000a*/ 	.short	(.L_201 - .L_200)
.L_200:
        /*000c*/ 	.word	0x00000000
        /*0010*/ 	.short	0x0006
        /*0012*/ 	.short	0x0020
        /*0014*/ 	.byte	0x00, 0xf0, 0x11, 0x00


	//----- nvinfo : EIATTR_KPARAM_INFO
	.align		4
.L_201:
        /*0018*/ 	.byte	0x04, 0x17
        /*001a*/ 	.short	(.L_203 - .L_202)
.L_202:
        /*001c*/ 	.word	0x00000000
        /*0020*/ 	.short	0x0005
        /*0022*/ 	.short	0x001c
        /*0024*/ 	.byte	0x00, 0xf0, 0x11, 0x00


	//----- nvinfo : EIATTR_KPARAM_INFO
	.align		4
.L_203:
        /*0028*/ 	.byte	0x04, 0x17
        /*002a*/ 	.short	(.L_205 - .L_204)
.L_204:
        /*002c*/ 	.word	0x00000000
        /*0030*/ 	.short	0x0004
        /*0032*/ 	.short	0x0018
        /*0034*/ 	.byte	0x00, 0xf0, 0x11, 0x00


	//----- nvinfo : EIATTR_KPARAM_INFO
	.align		4
.L_205:
        /*0038*/ 	.byte	0x04, 0x17
        /*003a*/ 	.short	(.L_207 - .L_206)
.L_206:
        /*003c*/ 	.word	0x00000000
        /*0040*/ 	.short	0x0003
        /*0042*/ 	.short	0x0014
        /*0044*/ 	.byte	0x00, 0xf0, 0x11, 0x00


	//----- nvinfo : EIATTR_KPARAM_INFO
	.align		4
.L_207:
        /*0048*/ 	.byte	0x04, 0x17
        /*004a*/ 	.short	(.L_209 - .L_208)
.L_208:
        /*004c*/ 	.word	0x00000000
        /*0050*/ 	.short	0x0002
        /*0052*/ 	.short	0x0010
        /*0054*/ 	.byte	0x00, 0xf0, 0x11, 0x00


	//----- nvinfo : EIATTR_KPARAM_INFO
	.align		4
.L_209:
        /*0058*/ 	.byte	0x04, 0x17
        /*005a*/ 	.short	(.L_211 - .L_210)
.L_210:
        /*005c*/ 	.word	0x00000000
        /*0060*/ 	.short	0x0001
        /*0062*/ 	.short	0x0008
        /*0064*/ 	.byte	0x00, 0xf5, 0x21, 0x00


	//----- nvinfo : EIATTR_KPARAM_INFO
	.align		4
.L_211:
        /*0068*/ 	.byte	0x04, 0x17
        /*006a*/ 	.short	(.L_213 - .L_212)
.L_212:
        /*006c*/ 	.word	0x00000000
        /*0070*/ 	.short	0x0000
        /*0072*/ 	.short	0x0000
        /*0074*/ 	.byte	0x00, 0xf5, 0x21, 0x00


	//----- nvinfo : EIATTR_SPARSE_MMA_MASK
	.align		4
.L_213:
        /*0078*/ 	.byte	0x03, 0x50
        /*007a*/ 	.short	0x0000


	//----- nvinfo : EIATTR_MAXREG_COUNT
	.align		4
        /*007c*/ 	.byte	0x03, 0x1b
        /*007e*/ 	.short	0x00ff


	//----- nvinfo : EIATTR_NUM_BARRIERS
	.align		4
        /*0080*/ 	.byte	0x02, 0x4c
        /*0082*/ 	.byte	0x01
	.zero		1


	//----- nvinfo : EIATTR_MERCURY_ISA_VERSION
	.align		4
        /*0084*/ 	.byte	0x03, 0x5f
        /*0086*/ 	.short	0x0101


	//----- nvinfo : EIATTR_VRC_CTA_INIT_COUNT
	.align		4
        /*0088*/ 	.byte	0x02, 0x4a
	.zero		1
	.zero		1


	//----- nvinfo : EIATTR_EXIT_INSTR_OFFSETS
	.align		4
        /*008c*/ 	.byte	0x04, 0x1c
        /*008e*/ 	.short	(.L_215 - .L_214)


	//   ....[0]....
.L_214:
        /*0090*/ 	.word	0x00000190


	//   ....[1]....
        /*0094*/ 	.word	0x00000200


	//   ....[2]....
        /*0098*/ 	.word	0x00000250


	//   ....[3]....
        /*009c*/ 	.word	0x00000ba0


	//----- nvinfo : EIATTR_CBANK_PARAM_SIZE
	.align		4
.L_215:
        /*00a0*/ 	.byte	0x03, 0x19
        /*00a2*/ 	.short	0x0024


	//----- nvinfo : EIATTR_PARAM_CBANK
	.align		4
        /*00a4*/ 	.byte	0x04, 0x0a
        /*00a6*/ 	.short	(.L_217 - .L_216)
	.align		4
.L_216:
        /*00a8*/ 	.word	index@(.nv.constant0.convolveY)
        /*00ac*/ 	.short	0x0380
        /*00ae*/ 	.short	0x0024


	//----- nvinfo : EIATTR_SW_WAR
	.align		4
.L_217:
        /*00b0*/ 	.byte	0x04, 0x36
        /*00b2*/ 	.short	(.L_219 - .L_218)
.L_218:
        /*00b4*/ 	.word	0x00000008
.L_219:


//--------------------- .nv.info.convolveX        --------------------------
	.section	.nv.info.convolveX,"",@"SHT_CUDA_INFO"
	.sectionflags	@""
	.align	4


	//----- nvinfo : EIATTR_CUDA_API_VERSION
	.align		4
        /*0000*/ 	.byte	0x04, 0x37
        /*0002*/ 	.short	(.L_221 - .L_220)
.L_220:
        /*0004*/ 	.word	0x00000082


	//----- nvinfo : EIATTR_KPARAM_INFO
	.align		4
.L_221:
        /*0008*/ 	.byte	0x04, 0x17
        /*000a*/ 	.short	(.L_223 - .L_222)
.L_222:
        /*000c*/ 	.word	0x00000000
        /*0010*/ 	.short	0x0006
        /*0012*/ 	.short	0x0020
        /*0014*/ 	.byte	0x00, 0xf0, 0x11, 0x00


	//----- nvinfo : EIATTR_KPARAM_INFO
	.align		4
.L_223:
        /*0018*/ 	.byte	0x04, 0x17
        /*001a*/ 	.short	(.L_225 - .L_224)
.L_224:
        /*001c*/ 	.word	0x00000000
        /*0020*/ 	.short	0x0005
        /*0022*/ 	.short	0x001c
        /*0024*/ 	.byte	0x00, 0xf0, 0x11, 0x00


	//----- nvinfo : EIATTR_KPARAM_INFO
	.align		4
.L_225:
        /*0028*/ 	.byte	0x04, 0x17
        /*002a*/ 	.short	(.L_227 - .L_226)
.L_226:
        /*002c*/ 	.word	0x00000000
        /*0030*/ 	.short	0x0004
        /*0032*/ 	.short	0x0018
        /*0034*/ 	.byte	0x00, 0xf0, 0x11, 0x00


	//----- nvinfo : EIATTR_KPARAM_INFO
	.align		4
.L_227:
        /*0038*/ 	.byte	0x04, 0x17
        /*003a*/ 	.short	(.L_229 - .L_228)
.L_228:
        /*003c*/ 	.word	0x00000000
        /*0040*/ 	.short	0x0003
        /*0042*/ 	.short	0x0014
        /*0044*/ 	.byte	0x00, 0xf0, 0x11, 0x00


	//----- nvinfo : EIATTR_KPARAM_INFO
	.align		4
.L_229:
        /*0048*/ 	.byte	0x04, 0x17
        /*004a*/ 	.short	(.L_231 - .L_230)
.L_230:
        /*004c*/ 	.word	0x00000000
        /*0050*/ 	.short	0x0002
        /*0052*/ 	.short	0x0010
        /*0054*/ 	.byte	0x00, 0xf0, 0x11, 0x00


	//----- nvinfo : EIATTR_KPARAM_INFO
	.align		4
.L_231:
        /*0058*/ 	.byte	0x04, 0x17
        /*005a*/ 	.short	(.L_233 - .L_232)
.L_232:
        /*005c*/ 	.word	0x00000000
        /*0060*/ 	.short	0x0001
        /*0062*/ 	.short	0x0008
        /*0064*/ 	.byte	0x00, 0xf5, 0x21, 0x00


	//----- nvinfo : EIATTR_KPARAM_INFO
	.align		4
.L_233:
        /*0068*/ 	.byte	0x04, 0x17
        /*006a*/ 	.short	(.L_235 - .L_234)
.L_234:
        /*006c*/ 	.word	0x00000000
        /*0070*/ 	.short	0x0000
        /*0072*/ 	.short	0x0000
        /*0074*/ 	.byte	0x00, 0xf5, 0x21, 0x00


	//----- nvinfo : EIATTR_SPARSE_MMA_MASK
	.align		4
.L_235:
        /*0078*/ 	.byte	0x03, 0x50
        /*007a*/ 	.short	0x0000


	//----- nvinfo : EIATTR_MAXREG_COUNT
	.align		4
        /*007c*/ 	.byte	0x03, 0x1b
        /*007e*/ 	.short	0x00ff


	//----- nvinfo : EIATTR_NUM_BARRIERS
	.align		4
        /*0080*/ 	.byte	0x02, 0x4c
        /*0082*/ 	.byte	0x01
	.zero		1


	//----- nvinfo : EIATTR_MERCURY_ISA_VERSION
	.align		4
        /*0084*/ 	.byte	0x03, 0x5f
        /*0086*/ 	.short	0x0101


	//----- nvinfo : EIATTR_VRC_CTA_INIT_COUNT
	.align		4
        /*0088*/ 	.byte	0x02, 0x4a
	.zero		1
	.zero		1


	//----- nvinfo : EIATTR_EXIT_INSTR_OFFSETS
	.align		4
        /*008c*/ 	.byte	0x04, 0x1c
        /*008e*/ 	.short	(.L_237 - .L_236)


	//   ....[0]....
.L_236:
        /*0090*/ 	.word	0x000001b0


	//   ....[1]....
        /*0094*/ 	.word	0x00000200


	//   ....[2]....
        /*0098*/ 	.word	0x00000250


	//   ....[3]....
        /*009c*/ 	.word	0x00000aa0


	//----- nvinfo : EIATTR_CBANK_PARAM_SIZE
	.align		4
.L_237:
        /*00a0*/ 	.byte	0x03, 0x19
        /*00a2*/ 	.short	0x0024


	//----- nvinfo : EIATTR_PARAM_CBANK
	.align		4
        /*00a4*/ 	.byte	0x04, 0x0a
        /*00a6*/ 	.short	(.L_239 - .L_238)
	.align		4
.L_238:
        /*00a8*/ 	.word	index@(.nv.constant0.convolveX)
        /*00ac*/ 	.short	0x0380
        /*00ae*/ 	.short	0x0024


	//----- nvinfo : EIATTR_SW_WAR
	.align		4
.L_239:
        /*00b0*/ 	.byte	0x04, 0x36
        /*00b2*/ 	.short	(.L_241 - .L_240)
.L_240:
        /*00b4*/ 	.word	0x00000008
.L_241:


//--------------------- .nv.callgraph             --------------------------
	.section	.nv.callgraph,"",@"SHT_CUDA_CALLGRAPH"
	.align	4
	.sectionentsize	8
	.align		4
        /*0000*/ 	.word	0x00000000
	.align		4
        /*0004*/ 	.word	0xffffffff
	.align		4
        /*0008*/ 	.word	0x00000000
	.align		4
        /*000c*/ 	.word	0xfffffffe
	.align		4
        /*0010*/ 	.word	0x00000000
	.align		4
        /*0014*/ 	.word	0xfffffffd
	.align		4
        /*0018*/ 	.word	0x00000000
	.align		4
        /*001c*/ 	.word	0xfffffffc


//--------------------- .text.ComputeFinalPixel   --------------------------
	.section	.text.ComputeFinalPixel,"ax",@progbits
	.align	128
        .global         ComputeFinalPixel
        .type           ComputeFinalPixel,@function
        .size           ComputeFinalPixel,(.L_x_56 - ComputeFinalPixel)
        .other          ComputeFinalPixel,@"STO_CUDA_ENTRY STV_DEFAULT"
ComputeFinalPixel:
.text.ComputeFinalPixel:
[----:B------:R-:W-:Y:S01]  /*0000*/  LDC R1, c[0x0][0x37c] ;  /* 0x0000df00ff017b82 */ /* 0x000fe20000000800 */
[----:B------:R-:W0:Y:S07]  /*0010*/  S2R R5, SR_TID.Y ;  /* 0x0000000000057919 */ /* 0x000e2e0000002200 */
[----:B------:R-:W1:Y:S01]  /*0020*/  LDC R0, c[0x0][0x360] ;  /* 0x0000d800ff007b82 */ /* 0x000e620000000800 */
[----:B------:R-:W2:Y:S01]  /*0030*/  LDCU.64 UR8, c[0x0][0x3b0] ;  /* 0x00007600ff0877ac */ /* 0x000ea20008000a00 */
[----:B------:R-:W1:Y:S01]  /*0040*/  S2R R3, SR_TID.X ;  /* 0x0000000000037919 */ /* 0x000e620000002100 */
[----:B------:R-:W3:Y:S01]  /*0050*/  LDCU UR7, c[0x0][0x3ac] ;  /* 0x00007580ff0777ac */ /* 0x000ee20008000800 */
[----:B------:R-:W4:Y:S04]  /*0060*/  S2R R4, SR_TID.Z ;  /* 0x0000000000047919 */ /* 0x000f280000002300 */
[----:B------:R-:W0:Y:S08]  /*0070*/  S2UR UR5, SR_CTAID.Y ;  /* 0x00000000000579c3 */ /* 0x000e300000002600 */
[----:B------:R-:W0:Y:S08]  /*0080*/  LDC R2, c[0x0][0x364] ;  /* 0x0000d900ff027b82 */ /* 0x000e300000000800 */
[----:B------:R-:W1:Y:S08]  /*0090*/  S2UR UR4, SR_CTAID.X ;  /* 0x00000000000479c3 */ /* 0x000e700000002500 */
[----:B------:R-:W4:Y:S08]  /*00a0*/  S2UR UR6, SR_CTAID.Z ;  /* 0x00000000000679c3 */ /* 0x000f300000002700 */
[----:B------:R-:W4:Y:S01]  /*00b0*/  LDC R7, c[0x0][0x368] ;  /* 0x0000da00ff077b82 */ /* 0x000f220000000800 */
[----:B0-----:R-:W-:-:S05]  /*00c0*/  IMAD R2, R2, UR5, R5 ;  /* 0x0000000502027c24 */ /* 0x001fca000f8e0205 */
[----:B--2---:R-:W-:Y:S01]  /*00d0*/  ISETP.GE.AND P0, PT, R2, UR8, PT ;  /* 0x0000000802007c0c */ /* 0x004fe2000bf06270 */
[----:B-1----:R-:W-:-:S05]  /*00e0*/  IMAD R0, R0, UR4, R3 ;  /* 0x0000000400007c24 */ /* 0x002fca000f8e0203 */
[----:B---3--:R-:W-:Y:S01]  /*00f0*/  ISETP.GE.OR P0, PT, R0, UR7, P0 ;  /* 0x0000000700007c0c */ /* 0x008fe20008706670 */
[----:B----4-:R-:W-:-:S05]  /*0100*/  IMAD R7, R7, UR6, R4 ;  /* 0x0000000607077c24 */ /* 0x010fca000f8e0204 */
[----:B------:R-:W-:-:S13]  /*0110*/  ISETP.GE.OR P0, PT, R7, UR9, P0 ;  /* 0x0000000907007c0c */ /* 0x000fda0008706670 */
[----:B------:R-:W-:Y:S05]  /*0120*/  @P0 EXIT ;  /* 0x000000000000094d */ /* 0x000fea0003800000 */
[----:B------:R-:W0:Y:S01]  /*0130*/  LDC.64 R4, c[0x0][0x3a0] ;  /* 0x0000e800ff047b82 */ /* 0x000e220000000a00 */
[----:B------:R-:W1:Y:S01]  /*0140*/  LDCU UR7, c[0x0][0x3a8] ;  /* 0x00007500ff0777ac */ /* 0x000e620008000800 */
[----:B------:R-:W-:Y:S01]  /*0150*/  IMAD.MOV.U32 R3, RZ, RZ, RZ ;  /* 0x000000ffff037224 */ /* 0x000fe200078e00ff */
[----:B------:R-:W2:Y:S01]  /*0160*/  LDCU.64 UR4, c[0x0][0x358] ;  /* 0x00006b00ff0477ac */ /* 0x000ea20008000a00 */
[----:B------:R-:W-:Y:S01]  /*0170*/  IMAD.WIDE.U32 R2, R7, UR8, R2 ;  /* 0x0000000807027c25 */ /* 0x000fe2000f8e0002 */
[----:B-1----:R-:W-:-:S03]  /*0180*/  USHF.R.S32.HI UR6, URZ, 0x1f, UR7 ;  /* 0x0000001fff067899 */ /* 0x002fc60008011407 */
[----:B------:R-:W-:Y:S02]  /*0190*/  IMAD R7, R3, UR7, RZ ;  /* 0x0000000703077c24 */ /* 0x000fe4000f8e02ff */
[C---:B0-----:R-:W-:Y:S01]  /*01a0*/  IMAD.WIDE.U32 R4, R2.reuse, UR7, R4 ;  /* 0x0000000702047c25 */ /* 0x041fe2000f8e0004 */
[----:B------:R-:W0:Y:S03]  /*01b0*/  LDCU UR7, c[0x0][0x398] ;  /* 0x00007300ff0777ac */ /* 0x000e260008000800 */
[----:B------:R-:W-:-:S04]  /*01c0*/  IMAD R7, R2, UR6, R7 ;  /* 0x0000000602077c24 */ /* 0x000fc8000f8e0207 */
[----:B------:R-:W-:Y:S02]  /*01d0*/  IMAD.IADD R5, R5, 0x1, R7 ;  /* 0x0000000105057824 */ /* 0x000fe400078e0207 */
[----:B------:R-:W-:-:S04]  /*01e0*/  IMAD.WIDE R6, R0, 0x4, R4 ;  /* 0x0000000400067825 */ /* 0x000fc800078e0204 */
[----:B------:R-:W1:Y:S02]  /*01f0*/  LDC.64 R4, c[0x0][0x390] ;  /* 0x0000e400ff047b82 */ /* 0x000e640000000a00 */
[----:B--2---:R-:W2:Y:S01]  /*0200*/  LDG.E R7, desc[UR4][R6.64] ;  /* 0x0000000406077981 */ /* 0x004ea2000c1e1900 */
[----:B0-----:R-:W-:Y:S02]  /*0210*/  USHF.R.S32.HI UR6, URZ, 0x1f, UR7 ;  /* 0x0000001fff067899 */ /* 0x001fe40008011407 */
[----:B------:R-:W-:Y:S01]  /*0220*/  IMAD R9, R3, UR7, RZ ;  /* 0x0000000703097c24 */ /* 0x000fe2000f8e02ff */
[----:B------:R-:W-:Y:S03]  /*0230*/  BSSY.RECONVERGENT B0, `(.L_x_0) ;  /* 0x000001f000007945 */ /* 0x000fe60003800200 */
[C---:B------:R-:W-:Y:S02]  /*0240*/  IMAD R9, R2.reuse, UR6, R9 ;  /* 0x0000000602097c24 */ /* 0x040fe4000f8e0209 */
[----:B-1----:R-:W-:-:S04]  /*0250*/  IMAD.WIDE.U32 R4, R2, UR7, R4 ;  /* 0x0000000702047c25 */ /* 0x002fc8000f8e0004 */
[----:B------:R-:W-:Y:S02]  /*0260*/  IMAD.IADD R5, R5, 0x1, R9 ;  /* 0x0000000105057824 */ /* 0x000fe400078e0209 */
[----:B------:R-:W-:Y:S01]  /*0270*/  IMAD.WIDE R4, R0, 0x4, R4 ;  /* 0x0000000400047825 */ /* 0x000fe200078e0204 */
[----:B--2---:R-:W-:-:S13]  /*0280*/  FSETP.GT.AND P0, PT, R7, 9.9999999747524270788e-07, PT ;  /* 0x358637bd0700780b */ /* 0x004fda0003f04000 */
[----:B------:R-:W-:Y:S05]  /*0290*/  @!P0 BRA `(.L_x_1) ;  /* 0x00000000003c8947 */ /* 0x000fea0003800000 */
[----:B------:R-:W2:Y:S01]  /*02a0*/  LDG.E R0, desc[UR4][R4.64] ;  /* 0x0000000404007981 */ /* 0x000ea2000c1e1900 */
[----:B------:R-:W0:Y:S01]  /*02b0*/  MUFU.RCP R2, R7 ;  /* 0x0000000700027308 */ /* 0x000e220000001000 */
[----:B------:R-:W-:Y:S01]  /*02c0*/  BSSY.RECONVERGENT B1, `(.L_x_2) ;  /* 0x000000b000017945 */ /* 0x000fe20003800200 */
[----:B0-----:R-:W-:-:S04]  /*02d0*/  FFMA R3, -R7, R2, 1 ;  /* 0x3f80000007037423 */ /* 0x001fc80000000102 */
[----:B------:R-:W-:Y:S02]  /*02e0*/  FFMA R3, R2, R3, R2 ;  /* 0x0000000302037223 */ /* 0x000fe40000000002 */
[----:B--2---:R-:W0:Y:S02]  /*02f0*/  FCHK P0, R0, R7 ;  /* 0x0000000700007302 */ /* 0x004e240000000000 */
[----:B------:R-:W-:-:S04]  /*0300*/  FFMA R2, R0, R3, RZ ;  /* 0x0000000300027223 */ /* 0x000fc800000000ff */
[----:B------:R-:W-:-:S04]  /*0310*/  FFMA R6, -R7, R2, R0 ;  /* 0x0000000207067223 */ /* 0x000fc80000000100 */
[----:B------:R-:W-:Y:S01]  /*0320*/  FFMA R2, R3, R6, R2 ;  /* 0x0000000603027223 */ /* 0x000fe20000000002 */
[----:B0-----:R-:W-:Y:S06]  /*0330*/  @!P0 BRA `(.L_x_3) ;  /* 0x00000000000c8947 */ /* 0x001fec0003800000 */
[----:B------:R-:W-:-:S07]  /*0340*/  MOV R2, 0x360 ;  /* 0x0000036000027802 */ /* 0x000fce0000000f00 */
[----:B------:R-:W-:Y:S05]  /*0350*/  CALL.REL.NOINC `($__internal_0_$__cuda_sm3x_div_rn_noftz_f32_slowpath) ;  /* 0x00000000003c7944 */ /* 0x000fea0003c00000 */
[----:B------:R-:W-:-:S07]  /*0360*/  IMAD.MOV.U32 R2, RZ, RZ, R0 ;  /* 0x000000ffff027224 */ /* 0x000fce00078e0000 */
.L_x_3:
[----:B------:R-:W-:Y:S05]  /*0370*/  BSYNC.RECONVERGENT B1 ;  /* 0x0000000000017941 */ /* 0x000fea0003800200 */
.L_x_2:
[----:B------:R-:W-:Y:S05]  /*0380*/  BRA `(.L_x_4) ;  /* 0x0000000000247947 */ /* 0x000fea0003800000 */
.L_x_1:
[----:B------:R-:W0:Y:S01]  /*0390*/  LDC.64 R6, c[0x0][0x380] ;  /* 0x0000e000ff067b82 */ /* 0x000e220000000a00 */
[----:B------:R-:W1:Y:S02]  /*03a0*/  LDCU UR7, c[0x0][0x388] ;  /* 0x00007100ff0777ac */ /* 0x000e640008000800 */
[----:B-1----:R-:W-:Y:S02]  /*03b0*/  USHF.R.S32.HI UR6, URZ, 0x1f, UR7 ;  /* 0x0000001fff067899 */ /* 0x002fe40008011407 */
[----:B------:R-:W-:Y:S02]  /*03c0*/  IMAD R3, R3, UR7, RZ ;  /* 0x0000000703037c24 */ /* 0x000fe4000f8e02ff */
[----:B0-----:R-:W-:-:S04]  /*03d0*/  IMAD.WIDE.U32 R6, R2, UR7, R6 ;  /* 0x0000000702067c25 */ /* 0x001fc8000f8e0006 */
[----:B------:R-:W-:-:S04]  /*03e0*/  IMAD R3, R2, UR6, R3 ;  /* 0x0000000602037c24 */ /* 0x000fc8000f8e0203 */
[----:B------:R-:W-:Y:S02]  /*03f0*/  IMAD.IADD R7, R7, 0x1, R3 ;  /* 0x0000000107077824 */ /* 0x000fe400078e0203 */
[----:B------:R-:W-:-:S06]  /*0400*/  IMAD.WIDE R2, R0, 0x4, R6 ;  /* 0x0000000400027825 */ /* 0x000fcc00078e0206 */
[----:B------:R0:W5:Y:S02]  /*0410*/  LDG.E.CONSTANT R2, desc[UR4][R2.64] ;  /* 0x0000000402027981 */ /* 0x000164000c1e9900 */
.L_x_4:
[----:B------:R-:W-:Y:S05]  /*0420*/  BSYNC.RECONVERGENT B0 ;  /* 0x0000000000007941 */ /* 0x000fea0003800200 */
.L_x_0:
[----:B-----5:R-:W-:Y:S01]  /*0430*/  STG.E desc[UR4][R4.64], R2 ;  /* 0x0000000204007986 */ /* 0x020fe2000c101904 */
[----:B------:R-:W-:Y:S05]  /*0440*/  EXIT ;  /* 0x000000000000794d */ /* 0x000fea0003800000 */
        .weak           $__internal_0_$__cuda_sm3x_div_rn_noftz_f32_slowpath
        .type           $__internal_0_$__cuda_sm3x_div_rn_noftz_f32_slowpath,@function
        .size           $__internal_0_$__cuda_sm3x_div_rn_noftz_f32_slowpath,(.L_x_56 - $__internal_0_$__cuda_sm3x_div_rn_noftz_f32_slowpath)
$__internal_0_$__cuda_sm3x_div_rn_noftz_f32_slowpath:
[----:B------:R-:W-:Y:S01]  /*0450*/  SHF.R.U32.HI R6, RZ, 0x17, R7 ;  /* 0x00000017ff067819 */ /* 0x000fe20000011607 */
[----:B------:R-:W-:Y:S01]  /*0460*/  BSSY.RECONVERGENT B2, `(.L_x_5) ;  /* 0x0000064000027945 */ /* 0x000fe20003800200 */
[--C-:B------:R-:W-:Y:S01]  /*0470*/  SHF.R.U32.HI R3, RZ, 0x17, R0.reuse ;  /* 0x00000017ff037819 */ /* 0x100fe20000011600 */
[----:B------:R-:W-:Y:S01]  /*0480*/  IMAD.MOV.U32 R9, RZ, RZ, R0 ;  /* 0x000000ffff097224 */ /* 0x000fe200078e0000 */
[----:B------:R-:W-:Y:S02]  /*0490*/  LOP3.LUT R8, R6, 0xff, RZ, 0xc0, !PT ;  /* 0x000000ff06087812 */ /* 0x000fe400078ec0ff */
[----:B------:R-:W-:Y:S02]  /*04a0*/  LOP3.LUT R6, R3, 0xff, RZ, 0xc0, !PT ;  /* 0x000000ff03067812 */ /* 0x000fe400078ec0ff */
[----:B------:R-:W-:-:S03]  /*04b0*/  IADD3 R12, PT, PT, R8, -0x1, RZ ;  /* 0xffffffff080c7810 */ /* 0x000fc60007ffe0ff */
[----:B------:R-:W-:Y:S01]  /*04c0*/  VIADD R11, R6, 0xffffffff ;  /* 0xffffffff060b7836 */ /* 0x000fe20000000000 */
[----:B------:R-:W-:-:S04]  /*04d0*/  ISETP.GT.U32.AND P0, PT, R12, 0xfd, PT ;  /* 0x000000fd0c00780c */ /* 0x000fc80003f04070 */
[----:B------:R-:W-:-:S13]  /*04e0*/  ISETP.GT.U32.OR P0, PT, R11, 0xfd, P0 ;  /* 0x000000fd0b00780c */ /* 0x000fda0000704470 */
[----:B------:R-:W-:Y:S01]  /*04f0*/  @!P0 IMAD.MOV.U32 R10, RZ, RZ, RZ ;  /* 0x000000ffff0a8224 */ /* 0x000fe200078e00ff */
[----:B------:R-:W-:Y:S06]  /*0500*/  @!P0 BRA `(.L_x_6) ;  /* 0x0000000000608947 */ /* 0x000fec0003800000 */
[----:B------:R-:W-:Y:S01]  /*0510*/  FSETP.GTU.FTZ.AND P0, PT, |R0|, +INF , PT ;  /* 0x7f8000000000780b */ /* 0x000fe20003f1c200 */
[----:B------:R-:W-:Y:S01]  /*0520*/  IMAD.MOV.U32 R3, RZ, RZ, R7 ;  /* 0x000000ffff037224 */ /* 0x000fe200078e0007 */
[----:B------:R-:W-:-:S04]  /*0530*/  FSETP.GTU.FTZ.AND P1, PT, |R7|, +INF , PT ;  /* 0x7f8000000700780b */ /* 0x000fc80003f3c200 */
[----:B------:R-:W-:-:S13]  /*0540*/  PLOP3.LUT P0, PT, P0, P1, PT, 0xf8, 0x8f ;  /* 0x00000000008f781c */ /* 0x000fda0000703f70 */
[----:B------:R-:W-:Y:S05]  /*0550*/  @P0 BRA `(.L_x_7) ;  /* 0x00000004004c0947 */ /* 0x000fea0003800000 */
[----:B------:R-:W-:-:S13]  /*0560*/  LOP3.LUT P0, RZ, R7, 0x7fffffff, R9, 0xc8, !PT ;  /* 0x7fffffff07ff7812 */ /* 0x000fda000780c809 */
[----:B------:R-:W-:Y:S05]  /*0570*/  @!P0 BRA `(.L_x_8) ;  /* 0x00000004003c8947 */ /* 0x000fea0003800000 */
[C---:B------:R-:W-:Y:S02]  /*0580*/  FSETP.NEU.FTZ.AND P2, PT, |R0|.reuse, +INF , PT ;  /* 0x7f8000000000780b */ /* 0x040fe40003f5d200 */
[----:B------:R-:W-:Y:S02]  /*0590*/  FSETP.NEU.FTZ.AND P1, PT, |R3|, +INF , PT ;  /* 0x7f8000000300780b */ /* 0x000fe40003f3d200 */
[----:B------:R-:W-:-:S11]  /*05a0*/  FSETP.NEU.FTZ.AND P0, PT, |R0|, +INF , PT ;  /* 0x7f8000000000780b */ /* 0x000fd60003f1d200 */
[----:B------:R-:W-:Y:S05]  /*05b0*/  @!P1 BRA !P2, `(.L_x_8) ;  /* 0x00000004002c9947 */ /* 0x000fea0005000000 */
[----:B------:R-:W-:-:S04]  /*05c0*/  LOP3.LUT P2, RZ, R9, 0x7fffffff, RZ, 0xc0, !PT ;  /* 0x7fffffff09ff7812 */ /* 0x000fc8000784c0ff */
[----:B------:R-:W-:-:S13]  /*05d0*/  PLOP3.LUT P1, PT, P1, P2, PT, 0x2f, 0xf2 ;  /* 0x0000000000f2781c */ /* 0x000fda0000f24577 */
[----:B------:R-:W-:Y:S05]  /*05e0*/  @P1 BRA `(.L_x_9) ;  /* 0x0000000400181947 */ /* 0x000fea0003800000 */
[----:B------:R-:W-:-:S04]  /*05f0*/  LOP3.LUT P1, RZ, R7, 0x7fffffff, RZ, 0xc0, !PT ;  /* 0x7fffffff07ff7812 */ /* 0x000fc8000782c0ff */
[----:B------:R-:W-:-:S13]  /*0600*/  PLOP3.LUT P0, PT, P0, P1, PT, 0x2f, 0xf2 ;  /* 0x0000000000f2781c */ /* 0x000fda0000702577 */
[----:B------:R-:W-:Y:S05]  /*0610*/  @P0 BRA `(.L_x_10) ;  /* 0x0000000400000947 */ /* 0x000fea0003800000 */
[----:B------:R-:W-:Y:S02]  /*0620*/  ISETP.GE.AND P0, PT, R11, RZ, PT ;  /* 0x000000ff0b00720c */ /* 0x000fe40003f06270 */
[----:B------:R-:W-:-:S11]  /*0630*/  ISETP.GE.AND P1, PT, R12, RZ, PT ;  /* 0x000000ff0c00720c */ /* 0x000fd60003f26270 */
[----:B------:R-:W-:Y:S01]  /*0640*/  @P0 MOV R10, RZ ;  /* 0x000000ff000a0202 */ /* 0x000fe20000000f00 */
[----:B------:R-:W-:Y:S02]  /*0650*/  @!P0 IMAD.MOV.U32 R10, RZ, RZ, -0x40 ;  /* 0xffffffc0ff0a8424 */ /* 0x000fe400078e00ff */
[----:B------:R-:W-:Y:S01]  /*0660*/  @!P0 FFMA R9, R0, 1.84467440737095516160e+19, RZ ;  /* 0x5f80000000098823 */ /* 0x000fe200000000ff */
[----:B------:R-:W-:Y:S01]  /*0670*/  @!P1 FFMA R7, R3, 1.84467440737095516160e+19, RZ ;  /* 0x5f80000003079823 */ /* 0x000fe200000000ff */
[----:B------:R-:W-:-:S07]  /*0680*/  @!P1 VIADD R10, R10, 0x40 ;  /* 0x000000400a0a9836 */ /* 0x000fce0000000000 */
.L_x_6:
[----:B------:R-:W-:Y:S01]  /*0690*/  LEA R0, R8, 0xc0800000, 0x17 ;  /* 0xc080000008007811 */ /* 0x000fe200078eb8ff */
[----:B------:R-:W-:Y:S01]  /*06a0*/  VIADD R6, R6, 0xffffff81 ;  /* 0xffffff8106067836 */ /* 0x000fe20000000000 */
[----:B------:R-:W-:Y:S03]  /*06b0*/  BSSY.RECONVERGENT B3, `(.L_x_11) ;  /* 0x0000035000037945 */ /* 0x000fe60003800200 */
[----:B------:R-:W-:Y:S02]  /*06c0*/  IMAD.IADD R7, R7, 0x1, -R0 ;  /* 0x0000000107077824 */ /* 0x000fe400078e0a00 */
[C---:B------:R-:W-:Y:S02]  /*06d0*/  IMAD R0, R6.reuse, -0x800000, R9 ;  /* 0xff80000006007824 */ /* 0x040fe400078e0209 */
[----:B------:R0:W1:Y:S01]  /*06e0*/  MUFU.RCP R3, R7 ;  /* 0x0000000700037308 */ /* 0x0000620000001000 */
[----:B------:R-:W-:Y:S01]  /*06f0*/  FADD.FTZ R11, -R7, -RZ ;  /* 0x800000ff070b7221 */ /* 0x000fe20000010100 */
[----:B0-----:R-:W-:-:S04]  /*0700*/  IADD3 R7, PT, PT, R6, 0x7f, -R8 ;  /* 0x0000007f06077810 */ /* 0x001fc80007ffe808 */
[----:B------:R-:W-:Y:S01]  /*0710*/  IADD3 R7, PT, PT, R7, R10, RZ ;  /* 0x0000000a07077210 */ /* 0x000fe20007ffe0ff */
[----:B-1----:R-:W-:-:S04]  /*0720*/  FFMA R12, R3, R11, 1 ;  /* 0x3f800000030c7423 */ /* 0x002fc8000000000b */
[----:B------:R-:W-:-:S04]  /*0730*/  FFMA R14, R3, R12, R3 ;  /* 0x0000000c030e7223 */ /* 0x000fc80000000003 */
[----:B------:R-:W-:-:S04]  /*0740*/  FFMA R3, R0, R14, RZ ;  /* 0x0000000e00037223 */ /* 0x000fc800000000ff */
[----:B------:R-:W-:-:S04]  /*0750*/  FFMA R12, R11, R3, R0 ;  /* 0x000000030b0c7223 */ /* 0x000fc80000000000 */
[----:B------:R-:W-:-:S04]  /*0760*/  FFMA R9, R14, R12, R3 ;  /* 0x0000000c0e097223 */ /* 0x000fc80000000003 */
[----:B------:R-:W-:-:S04]  /*0770*/  FFMA R12, R11, R9, R0 ;  /* 0x000000090b0c7223 */ /* 0x000fc80000000000 */
[----:B------:R-:W-:-:S05]  /*0780*/  FFMA R0, R14, R12, R9 ;  /* 0x0000000c0e007223 */ /* 0x000fca0000000009 */
[----:B------:R-:W-:-:S04]  /*0790*/  SHF.R.U32.HI R3, RZ, 0x17, R0 ;  /* 0x00000017ff037819 */ /* 0x000fc80000011600 */
[----:B------:R-:W-:-:S05]  /*07a0*/  LOP3.LUT R3, R3, 0xff, RZ, 0xc0, !PT ;  /* 0x000000ff03037812 */ /* 0x000fca00078ec0ff */
[----:B------:R-:W-:-:S04]  /*07b0*/  IMAD.IADD R10, R3, 0x1, R7 ;  /* 0x00000001030a7824 */ /* 0x000fc800078e0207 */
[----:B------:R-:W-:-:S05]  /*07c0*/  VIADD R3, R10, 0xffffffff ;  /* 0xffffffff0a037836 */ /* 0x000fca0000000000 */
[----:B------:R-:W-:-:S13]  /*07d0*/  ISETP.GE.U32.AND P0, PT, R3, 0xfe, PT ;  /* 0x000000fe0300780c */ /* 0x000fda0003f06070 */
[----:B------:R-:W-:Y:S05]  /*07e0*/  @!P0 BRA `(.L_x_12) ;  /* 0x0000000000808947 */ /* 0x000fea0003800000 */
[----:B------:R-:W-:-:S13]  /*07f0*/  ISETP.GT.AND P0, PT, R10, 0xfe, PT ;  /* 0x000000fe0a00780c */ /* 0x000fda0003f04270 */
[----:B------:R-:W-:Y:S05]  /*0800*/  @P0 BRA `(.L_x_13) ;  /* 0x00000000006c0947 */ /* 0x000fea0003800000 */
[----:B------:R-:W-:-:S13]  /*0810*/  ISETP.GE.AND P0, PT, R10, 0x1, PT ;  /* 0x000000010a00780c */ /* 0x000fda0003f06270 */
[----:B------:R-:W-:Y:S05]  /*0820*/  @P0 BRA `(.L_x_14) ;  /* 0x0000000000740947 */ /* 0x000fea0003800000 */
[----:B------:R-:W-:Y:S02]  /*0830*/  ISETP.GE.AND P0, PT, R10, -0x18, PT ;  /* 0xffffffe80a00780c */ /* 0x000fe40003f06270 */
[----:B------:R-:W-:-:S11]  /*0840*/  LOP3.LUT R0, R0, 0x80000000, RZ, 0xc0, !PT ;  /* 0x8000000000007812 */ /* 0x000fd600078ec0ff */
[----:B------:R-:W-:Y:S05]  /*0850*/  @!P0 BRA `(.L_x_14) ;  /* 0x0000000000688947 */ /* 0x000fea0003800000 */
[-CC-:B------:R-:W-:Y:S01]  /*0860*/  FFMA.RZ R3, R14, R12.reuse, R9.reuse ;  /* 0x0000000c0e037223 */ /* 0x180fe2000000c009 */
[----:B------:R-:W-:Y:S02]  /*0870*/  VIADD R8, R10, 0x20 ;  /* 0x000000200a087836 */ /* 0x000fe40000000000 */
[-CC-:B------:R-:W-:Y:S01]  /*0880*/  FFMA.RM R6, R14, R12.reuse, R9.reuse ;  /* 0x0000000c0e067223 */ /* 0x180fe20000004009 */
[----:B------:R-:W-:Y:S02]  /*0890*/  ISETP.NE.AND P2, PT, R10, RZ, PT ;  /* 0x000000ff0a00720c */ /* 0x000fe40003f45270 */
[----:B------:R-:W-:Y:S01]  /*08a0*/  LOP3.LUT R7, R3, 0x7fffff, RZ, 0xc0, !PT ;  /* 0x007fffff03077812 */ /* 0x000fe200078ec0ff */
[----:B------:R-:W-:Y:S01]  /*08b0*/  FFMA.RP R3, R14, R12, R9 ;  /* 0x0000000c0e037223 */ /* 0x000fe20000008009 */
[----:B------:R-:W-:Y:S01]  /*08c0*/  IMAD.MOV R9, RZ, RZ, -R10 ;  /* 0x000000ffff097224 */ /* 0x000fe200078e0a0a */
[----:B------:R-:W-:Y:S02]  /*08d0*/  ISETP.NE.AND P1, PT, R10, RZ, PT ;  /* 0x000000ff0a00720c */ /* 0x000fe40003f25270 */
[----:B------:R-:W-:-:S02]  /*08e0*/  LOP3.LUT R7, R7, 0x800000, RZ, 0xfc, !PT ;  /* 0x0080000007077812 */ /* 0x000fc400078efcff */
[----:B------:R-:W-:Y:S02]  /*08f0*/  FSETP.NEU.FTZ.AND P0, PT, R3, R6, PT ;  /* 0x000000060300720b */ /* 0x000fe40003f1d000 */
[----:B------:R-:W-:Y:S02]  /*0900*/  SHF.L.U32 R8, R7, R8, RZ ;  /* 0x0000000807087219 */ /* 0x000fe400000006ff */
[----:B------:R-:W-:Y:S02]  /*0910*/  SEL R6, R9, RZ, P2 ;  /* 0x000000ff09067207 */ /* 0x000fe40001000000 */
[----:B------:R-:W-:Y:S02]  /*0920*/  ISETP.NE.AND P1, PT, R8, RZ, P1 ;  /* 0x000000ff0800720c */ /* 0x000fe40000f25270 */
[----:B------:R-:W-:Y:S02]  /*0930*/  SHF.R.U32.HI R6, RZ, R6, R7 ;  /* 0x00000006ff067219 */ /* 0x000fe40000011607 */
[----:B------:R-:W-:-:S02]  /*0940*/  PLOP3.LUT P0, PT, P0, P1, PT, 0xf8, 0x8f ;  /* 0x00000000008f781c */ /* 0x000fc40000703f70 */
[----:B------:R-:W-:Y:S02]  /*0950*/  SHF.R.U32.HI R8, RZ, 0x1, R6 ;  /* 0x00000001ff087819 */ /* 0x000fe40000011606 */
[----:B------:R-:W-:-:S04]  /*0960*/  SEL R3, RZ, 0x1, !P0 ;  /* 0x00000001ff037807 */ /* 0x000fc80004000000 */
[----:B------:R-:W-:-:S04]  /*0970*/  LOP3.LUT R3, R3, 0x1, R8, 0xf8, !PT ;  /* 0x0000000103037812 */ /* 0x000fc800078ef808 */
[----:B------:R-:W-:-:S04]  /*0980*/  LOP3.LUT R3, R3, R6, RZ, 0xc0, !PT ;  /* 0x0000000603037212 */ /* 0x000fc800078ec0ff */
[----:B------:R-:W-:-:S04]  /*0990*/  IADD3 R3, PT, PT, R8, R3, RZ ;  /* 0x0000000308037210 */ /* 0x000fc80007ffe0ff */
[----:B------:R-:W-:Y:S01]  /*09a0*/  LOP3.LUT R0, R3, R0, RZ, 0xfc, !PT ;  /* 0x0000000003007212 */ /* 0x000fe200078efcff */
[----:B------:R-:W-:Y:S06]  /*09b0*/  BRA `(.L_x_14) ;  /* 0x0000000000107947 */ /* 0x000fec0003800000 */
.L_x_13:
[----:B------:R-:W-:-:S04]  /*09c0*/  LOP3.LUT R0, R0, 0x80000000, RZ, 0xc0, !PT ;  /* 0x8000000000007812 */ /* 0x000fc800078ec0ff */
[----:B------:R-:W-:Y:S01]  /*09d0*/  LOP3.LUT R0, R0, 0x7f800000, RZ, 0xfc, !PT ;  /* 0x7f80000000007812 */ /* 0x000fe200078efcff */
[----:B------:R-:W-:Y:S06]  /*09e0*/  BRA `(.L_x_14) ;  /* 0x0000000000047947 */ /* 0x000fec0003800000 */
.L_x_12:
[----:B------:R-:W-:-:S07]  /*09f0*/  IMAD R0, R7, 0x800000, R0 ;  /* 0x0080000007007824 */ /* 0x000fce00078e0200 */
.L_x_14:
[----:B------:R-:W-:Y:S05]  /*0a00*/  BSYNC.RECONVERGENT B3 ;  /* 0x0000000000037941 */ /* 0x000fea0003800200 */
.L_x_11:
[----:B------:R-:W-:Y:S05]  /*0a10*/  BRA `(.L_x_15) ;  /* 0x0000000000207947 */ /* 0x000fea0003800000 */
.L_x_10:
[----:B------:R-:W-:-:S04]  /*0a20*/  LOP3.LUT R0, R7, 0x80000000, R9, 0x48, !PT ;  /* 0x8000000007007812 */ /* 0x000fc800078e4809 */
[----:B------:R-:W-:Y:S01]  /*0a30*/  LOP3.LUT R0, R0, 0x7f800000, RZ, 0xfc, !PT ;  /* 0x7f80000000007812 */ /* 0x000fe200078efcff */
[----:B------:R-:W-:Y:S06]  /*0a40*/  BRA `(.L_x_15) ;  /* 0x0000000000147947 */ /* 0x000fec0003800000 */
.L_x_9:
[----:B------:R-:W-:Y:S01]  /*0a50*/  LOP3.LUT R0, R7, 0x80000000, R9, 0x48, !PT ;  /* 0x8000000007007812 */ /* 0x000fe200078e4809 */
[----:B------:R-:W-:Y:S06]  /*0a60*/  BRA `(.L_x_15) ;  /* 0x00000000000c7947 */ /* 0x000fec0003800000 */
.L_x_8:
[----:B------:R-:W0:Y:S01]  /*0a70*/  MUFU.RSQ R0, -QNAN ;  /* 0xffc0000000007908 */ /* 0x000e220000001400 */
[----:B------:R-:W-:Y:S05]  /*0a80*/  BRA `(.L_x_15) ;  /* 0x0000000000047947 */ /* 0x000fea0003800000 */
.L_x_7:
[----:B------:R-:W-:-:S07]  /*0a90*/  FADD.FTZ R0, R0, R3 ;  /* 0x0000000300007221 */ /* 0x000fce0000010000 */
.L_x_15:
[----:B------:R-:W-:Y:S05]  /*0aa0*/  BSYNC.RECONVERGENT B2 ;  /* 0x0000000000027941 */ /* 0x000fea0003800200 */
.L_x_5:
[----:B------:R-:W-:-:S04]  /*0ab0*/  IMAD.MOV.U32 R3, RZ, RZ, 0x0 ;  /* 0x00000000ff037424 */ /* 0x000fc800078e00ff */
[----:B0-----:R-:W-:Y:S05]  /*0ac0*/  RET.REL.NODEC R2 `(ComputeFinalPixel) ;  /* 0xfffffff4024c7950 */ /* 0x001fea0003c3ffff */
.L_x_16:
[----:B------:R-:W-:-:S00]  /*0ad0*/  BRA `(.L_x_16) ;  /* 0xfffffffc00fc7947 */ /* 0x000fc0000383ffff */
[----:B------:R-:W-:-:S00]  /*0ae0*/  NOP ;  /* 0x0000000000007918 */ /* 0x000fc00000000000 */
        /* <DEDUP_REMOVED lines=9> */
.L_x_56:


//--------------------- .text.AddWeightedPixelFinal --------------------------
	.section	.text.AddWeightedPixelFinal,"ax",@progbits
	.align	128
        .global         AddWeightedPixelFinal
        .type           AddWeightedPixelFinal,@function
        .size           AddWeightedPixelFinal,(.L_x_59 - AddWeightedPixelFinal)
        .other          AddWeightedPixelFinal,@"STO_CUDA_ENTRY STV_DEFAULT"
AddWeightedPixelFinal:
.text.AddWeightedPixelFinal:
        /* <DEDUP_REMOVED lines=15> */
[----:B------:R-:W-:Y:S01]  /*00f0*/  ISETP.GE.OR P0, PT, R0, UR8, P0 ;  /* 0x0000000800007c0c */ /* 0x000fe20008706670 */
[----:B----4-:R-:W-:-:S05]  /*0100*/  IMAD R3, R2, UR6, R7 ;  /* 0x0000000602037c24 */ /* 0x010fca000f8e0207 */
[----:B---3--:R-:W-:-:S13]  /*0110*/  ISETP.GE.OR P0, PT, R3, UR7, P0 ;  /* 0x0000000703007c0c */ /* 0x008fda0008706670 */
[----:B------:R-:W-:Y:S05]  /*0120*/  @P0 EXIT ;  /* 0x000000000000094d */ /* 0x000fea0003800000 */
[----:B------:R-:W0:Y:S01]  /*0130*/  LDCU UR5, c[0x0][0x3a8] ;  /* 0x00007500ff0577ac */ /* 0x000e220008000800 */
[----:B------:R-:W-:Y:S01]  /*0140*/  HFMA2 R5, -RZ, RZ, 0, 0 ;  /* 0x00000000ff057431 */ /* 0x000fe200000001ff */
[----:B------:R-:W1:Y:S01]  /*0150*/  LDC.64 R8, c[0x0][0x390] ;  /* 0x0000e400ff087b82 */ /* 0x000e620000000a00 */
[----:B------:R-:W2:Y:S01]  /*0160*/  LDCU.64 UR6, c[0x0][0x3a0] ;  /* 0x00007400ff0677ac */ /* 0x000ea20008000a00 */
[----:B------:R-:W-:Y:S01]  /*0170*/  IMAD.WIDE.U32 R4, R3, UR9, R4 ;  /* 0x0000000903047c25 */ /* 0x000fe2000f8e0004 */
[----:B0-----:R-:W-:-:S03]  /*0180*/  USHF.R.S32.HI UR4, URZ, 0x1f, UR5 ;  /* 0x0000001fff047899 */ /* 0x001fc60008011405 */
[----:B------:R-:W-:Y:S02]  /*0190*/  IMAD R3, R5, UR5, RZ ;  /* 0x0000000505037c24 */ /* 0x000fe4000f8e02ff */
[----:B------:R-:W-:-:S04]  /*01a0*/  IMAD.WIDE.U32 R6, R4, UR5, RZ ;  /* 0x0000000504067c25 */ /* 0x000fc8000f8e00ff */
[----:B------:R-:W-:Y:S01]  /*01b0*/  IMAD R3, R4, UR4, R3 ;  /* 0x0000000404037c24 */ /* 0x000fe2000f8e0203 */
[----:B--2---:R-:W-:Y:S01]  /*01c0*/  IADD3 R2, P0, PT, R6, UR6, RZ ;  /* 0x0000000606027c10 */ /* 0x004fe2000ff1e0ff */
[----:B------:R-:W0:Y:S03]  /*01d0*/  LDCU.64 UR4, c[0x0][0x358] ;  /* 0x00006b00ff0477ac */ /* 0x000e260008000a00 */
[----:B------:R-:W-:-:S04]  /*01e0*/  IADD3 R12, PT, PT, R7, R3, RZ ;  /* 0x00000003070c7210 */ /* 0x000fc80007ffe0ff */
[----:B------:R-:W-:Y:S01]  /*01f0*/  IADD3.X R3, PT, PT, R12, UR7, RZ, P0, !PT ;  /* 0x000000070c037c10 */ /* 0x000fe200087fe4ff */
[----:B------:R-:W2:Y:S02]  /*0200*/  LDCU UR7, c[0x0][0x398] ;  /* 0x00007300ff0777ac */ /* 0x000ea40008000800 */
[----:B------:R-:W-:-:S06]  /*0210*/  IMAD.WIDE R2, R0, 0x4, R2 ;  /* 0x0000000400027825 */ /* 0x000fcc00078e0202 */
[----:B0-----:R-:W3:Y:S01]  /*0220*/  LDG.E R2, desc[UR4][R2.64] ;  /* 0x0000000402027981 */ /* 0x001ee2000c1e1900 */
[----:B--2---:R-:W-:Y:S02]  /*0230*/  USHF.R.S32.HI UR6, URZ, 0x1f, UR7 ;  /* 0x0000001fff067899 */ /* 0x004fe40008011407 */
[----:B------:R-:W-:Y:S02]  /*0240*/  IMAD R11, R5, UR7, RZ ;  /* 0x00000007050b7c24 */ /* 0x000fe4000f8e02ff */
[----:B-1----:R-:W-:-:S04]  /*0250*/  IMAD.WIDE.U32 R8, R4, UR7, R8 ;  /* 0x0000000704087c25 */ /* 0x002fc8000f8e0008 */
[----:B------:R-:W-:Y:S01]  /*0260*/  IMAD R13, R4, UR6, R11 ;  /* 0x00000006040d7c24 */ /* 0x000fe2000f8e020b */
[----:B---3--:R-:W-:-:S13]  /*0270*/  FSETP.GT.AND P0, PT, R2, RZ, PT ;  /* 0x000000ff0200720b */ /* 0x008fda0003f04000 */
[----:B------:R-:W-:Y:S05]  /*0280*/  @!P0 EXIT ;  /* 0x000000000000894d */ /* 0x000fea0003800000 */
[----:B------:R-:W0:Y:S01]  /*0290*/  LDC.64 R10, c[0x0][0x380] ;  /* 0x0000e000ff0a7b82 */ /* 0x000e220000000a00 */
[----:B------:R-:W1:Y:S01]  /*02a0*/  LDCU UR7, c[0x0][0x388] ;  /* 0x00007100ff0777ac */ /* 0x000e620008000800 */
[----:B------:R-:W-:Y:S01]  /*02b0*/  IADD3 R9, PT, PT, R9, R13, RZ ;  /* 0x0000000d09097210 */ /* 0x000fe20007ffe0ff */
[----:B------:R-:W2:Y:S01]  /*02c0*/  LDCU.64 UR8, c[0x0][0x3b0] ;  /* 0x00007600ff0877ac */ /* 0x000ea20008000a00 */
[----:B-1----:R-:W-:Y:S02]  /*02d0*/  USHF.R.S32.HI UR6, URZ, 0x1f, UR7 ;  /* 0x0000001fff067899 */ /* 0x002fe40008011407 */
[----:B------:R-:W-:Y:S01]  /*02e0*/  IMAD R3, R5, UR7, RZ ;  /* 0x0000000705037c24 */ /* 0x000fe2000f8e02ff */
[----:B--2---:R-:W-:Y:S01]  /*02f0*/  IADD3 R6, P0, PT, R6, UR8, RZ ;  /* 0x0000000806067c10 */ /* 0x004fe2000ff1e0ff */
[----:B0-----:R-:W-:-:S03]  /*0300*/  IMAD.WIDE.U32 R10, R4, UR7, R10 ;  /* 0x00000007040a7c25 */ /* 0x001fc6000f8e000a */
[----:B------:R-:W-:Y:S01]  /*0310*/  IADD3.X R7, PT, PT, R12, UR9, RZ, P0, !PT ;  /* 0x000000090c077c10 */ /* 0x000fe200087fe4ff */
[----:B------:R-:W-:Y:S02]  /*0320*/  IMAD R3, R4, UR6, R3 ;  /* 0x0000000604037c24 */ /* 0x000fe4000f8e0203 */
[----:B------:R-:W-:-:S03]  /*0330*/  IMAD.WIDE R4, R0, 0x4, R8 ;  /* 0x0000000400047825 */ /* 0x000fc600078e0208 */
[----:B------:R-:W-:Y:S01]  /*0340*/  IADD3 R11, PT, PT, R11, R3, RZ ;  /* 0x000000030b0b7210 */ /* 0x000fe20007ffe0ff */
[C---:B------:R-:W-:Y:S01]  /*0350*/  IMAD.WIDE R6, R0.reuse, 0x4, R6 ;  /* 0x0000000400067825 */ /* 0x040fe200078e0206 */
[----:B------:R-:W2:Y:S03]  /*0360*/  LDG.E R3, desc[UR4][R4.64] ;  /* 0x0000000404037981 */ /* 0x000ea6000c1e1900 */
[----:B------:R-:W-:Y:S02]  /*0370*/  IMAD.WIDE R8, R0, 0x4, R10 ;  /* 0x0000000400087825 */ /* 0x000fe400078e020a */
[----:B------:R-:W3:Y:S04]  /*0380*/  LDG.E R11, desc[UR4][R6.64] ;  /* 0x00000004060b7981 */ /* 0x000ee8000c1e1900 */
[----:B------:R-:W2:Y:S01]  /*0390*/  LDG.E.CONSTANT R8, desc[UR4][R8.64] ;  /* 0x0000000408087981 */ /* 0x000ea2000c1e9900 */
[C---:B---3--:R-:W-:Y:S01]  /*03a0*/  FADD R11, R2.reuse, R11 ;  /* 0x0000000b020b7221 */ /* 0x048fe20000000000 */
[----:B--2---:R-:W-:-:S04]  /*03b0*/  FFMA R3, R2, R8, R3 ;  /* 0x0000000802037223 */ /* 0x004fc80000000003 */
[----:B------:R-:W-:Y:S04]  /*03c0*/  STG.E desc[UR4][R6.64], R11 ;  /* 0x0000000b06007986 */ /* 0x000fe8000c101904 */
[----:B------:R-:W-:Y:S01]  /*03d0*/  STG.E desc[UR4][R4.64], R3 ;  /* 0x0000000304007986 */ /* 0x000fe2000c101904 */
[----:B------:R-:W-:Y:S05]  /*03e0*/  EXIT ;  /* 0x000000000000794d */ /* 0x000fea0003800000 */
.L_x_17:
        /* <DEDUP_REMOVED lines=9> */
.L_x_59:


//--------------------- .text.AddWeightedPixel    --------------------------
	.section	.text.AddWeightedPixel,"ax",@progbits
	.align	128
        .global         AddWeightedPixel
        .type           AddWeightedPixel,@function
        .size           AddWeightedPixel,(.L_x_57 - AddWeightedPixel)
        .other          AddWeightedPixel,@"STO_CUDA_ENTRY STV_DEFAULT"
AddWeightedPixel:
.text.AddWeightedPixel:
        /* <DEDUP_REMOVED lines=20> */
[----:B------:R-:W1:Y:S01]  /*0140*/  LDCU.64 UR10, c[0x0][0x3d0] ;  /* 0x00007a00ff0a77ac */ /* 0x000e620008000a00 */
[----:B0-----:R-:W-:Y:S02]  /*0150*/  VIADD R2, R12, UR4 ;  /* 0x000000040c027c36 */ /* 0x001fe40008000000 */
[----:B-1----:R-:W-:-:S03]  /*0160*/  VIADD R4, R8, UR10 ;  /* 0x0000000a08047c36 */ /* 0x002fc60008000000 */
[----:B------:R-:W-:Y:S01]  /*0170*/  ISETP.GE.AND P1, PT, R2, UR8, PT ;  /* 0x0000000802007c0c */ /* 0x000fe2000bf26270 */
[----:B------:R-:W-:Y:S01]  /*0180*/  VIADD R11, R3, UR11 ;  /* 0x0000000b030b7c36 */ /* 0x000fe20008000000 */
[----:B------:R-:W-:-:S04]  /*0190*/  ISETP.GE.AND P2, PT, R4, UR9, PT ;  /* 0x0000000904007c0c */ /* 0x000fc8000bf46270 */
[C---:B------:R-:W-:Y:S02]  /*01a0*/  ISETP.GE.AND P0, PT, R11.reuse, UR7, PT ;  /* 0x000000070b007c0c */ /* 0x040fe4000bf06270 */
[----:B------:R-:W-:Y:S02]  /*01b0*/  ISETP.GT.AND P1, PT, R2, -0x1, !P1 ;  /* 0xffffffff0200780c */ /* 0x000fe40004f24270 */
[----:B------:R-:W-:Y:S02]  /*01c0*/  ISETP.GT.AND P2, PT, R4, -0x1, !P2 ;  /* 0xffffffff0400780c */ /* 0x000fe40005744270 */
[----:B------:R-:W-:-:S04]  /*01d0*/  ISETP.GT.AND P0, PT, R11, -0x1, !P0 ;  /* 0xffffffff0b00780c */ /* 0x000fc80004704270 */
[----:B------:R-:W-:-:S13]  /*01e0*/  PLOP3.LUT P0, PT, P0, P1, P2, 0x80, 0x0 ;  /* 0x000000000000781c */ /* 0x000fda0000703020 */
[----:B------:R-:W-:Y:S05]  /*01f0*/  @!P0 EXIT ;  /* 0x000000000000894d */ /* 0x000fea0003800000 */
[----:B------:R-:W0:Y:S01]  /*0200*/  LDCU UR5, c[0x0][0x3a8] ;  /* 0x00007500ff0577ac */ /* 0x000e220008000800 */
[----:B------:R-:W-:Y:S01]  /*0210*/  IMAD.MOV.U32 R9, RZ, RZ, RZ ;  /* 0x000000ffff097224 */ /* 0x000fe200078e00ff */
[----:B------:R-:W1:Y:S01]  /*0220*/  LDC R21, c[0x0][0x3e0] ;  /* 0x0000f800ff157b82 */ /* 0x000e620000000800 */
[----:B------:R-:W2:Y:S01]  /*0230*/  LDCU.64 UR6, c[0x0][0x3a0] ;  /* 0x00007400ff0677ac */ /* 0x000ea20008000a00 */
[----:B------:R-:W-:-:S06]  /*0240*/  IMAD.WIDE.U32 R8, R3, UR9, R8 ;  /* 0x0000000903087c25 */ /* 0x000fcc000f8e0008 */
[----:B------:R-:W3:Y:S01]  /*0250*/  LDC.64 R16, c[0x0][0x3d8] ;  /* 0x0000f600ff107b82 */ /* 0x000ee20000000a00 */
[----:B0-----:R-:W-:Y:S02]  /*0260*/  USHF.R.S32.HI UR4, URZ, 0x1f, UR5 ;  /* 0x0000001fff047899 */ /* 0x001fe40008011405 */
[----:B------:R-:W-:-:S05]  /*0270*/  IMAD R3, R9, UR5, RZ ;  /* 0x0000000509037c24 */ /* 0x000fca000f8e02ff */
[----:B------:R-:W0:Y:S01]  /*0280*/  LDC.64 R14, c[0x0][0x390] ;  /* 0x0000e400ff0e7b82 */ /* 0x000e220000000a00 */
[----:B------:R-:W-:-:S04]  /*0290*/  IMAD.WIDE.U32 R6, R8, UR5, RZ ;  /* 0x0000000508067c25 */ /* 0x000fc8000f8e00ff */
[----:B------:R-:W-:Y:S01]  /*02a0*/  IMAD R3, R8, UR4, R3 ;  /* 0x0000000408037c24 */ /* 0x000fe2000f8e0203 */
[----:B--2---:R-:W-:Y:S01]  /*02b0*/  IADD3 R18, P0, PT, R6, UR6, RZ ;  /* 0x0000000606127c10 */ /* 0x004fe2000ff1e0ff */
[----:B------:R-:W2:Y:S03]  /*02c0*/  LDCU.64 UR4, c[0x0][0x358] ;  /* 0x00006b00ff0477ac */ /* 0x000ea60008000a00 */
[----:B------:R-:W-:-:S04]  /*02d0*/  IADD3 R10, PT, PT, R7, R3, RZ ;  /* 0x00000003070a7210 */ /* 0x000fc80007ffe0ff */
[----:B------:R-:W-:Y:S01]  /*02e0*/  IADD3.X R19, PT, PT, R10, UR7, RZ, P0, !PT ;  /* 0x000000070a137c10 */ /* 0x000fe200087fe4ff */
[----:B-1----:R-:W-:Y:S01]  /*02f0*/  FMUL R0, R21, R21 ;  /* 0x0000001515007220 */ /* 0x002fe20000400000 */
[----:B---3--:R-:W-:Y:S01]  /*0300*/  FMUL R17, R16, R17 ;  /* 0x0000001110117220 */ /* 0x008fe20000400000 */
[----:B------:R-:W1:Y:S01]  /*0310*/  LDCU UR7, c[0x0][0x398] ;  /* 0x00007300ff0777ac */ /* 0x000e620008000800 */
[----:B------:R-:W-:-:S06]  /*0320*/  IMAD.WIDE R18, R12, 0x4, R18 ;  /* 0x000000040c127825 */ /* 0x000fcc00078e0212 */
[----:B--2---:R-:W2:Y:S01]  /*0330*/  LDG.E R19, desc[UR4][R18.64] ;  /* 0x0000000412137981 */ /* 0x004ea2000c1e1900 */
[C---:B------:R-:W-:Y:S01]  /*0340*/  FMUL R13, R0.reuse, R21 ;  /* 0x00000015000d7220 */ /* 0x040fe20000400000 */
[----:B------:R-:W-:Y:S01]  /*0350*/  FMUL R3, R17, R17 ;  /* 0x0000001111037220 */ /* 0x000fe20000400000 */
[----:B------:R-:W-:Y:S02]  /*0360*/  BSSY.RECONVERGENT B0, `(.L_x_18) ;  /* 0x0000016000007945 */ /* 0x000fe40003800200 */
[----:B------:R-:W-:Y:S01]  /*0370*/  FFMA R13, R0, R21, R13 ;  /* 0x00000015000d7223 */ /* 0x000fe2000000000d */
[----:B------:R-:W3:Y:S01]  /*0380*/  MUFU.RCP R20, R3 ;  /* 0x0000000300147308 */ /* 0x000ee20000001000 */
[----:B-1----:R-:W-:Y:S02]  /*0390*/  USHF.R.S32.HI UR6, URZ, 0x1f, UR7 ;  /* 0x0000001fff067899 */ /* 0x002fe40008011407 */
[----:B------:R-:W-:Y:S01]  /*03a0*/  FMUL R0, R13, R16 ;  /* 0x000000100d007220 */ /* 0x000fe20000400000 */
[----:B------:R-:W-:-:S02]  /*03b0*/  IMAD R13, R9, UR7, RZ ;  /* 0x00000007090d7c24 */ /* 0x000fc4000f8e02ff */
[----:B0-----:R-:W-:-:S04]  /*03c0*/  IMAD.WIDE.U32 R14, R8, UR7, R14 ;  /* 0x00000007080e7c25 */ /* 0x001fc8000f8e000e */
[----:B------:R-:W-:-:S04]  /*03d0*/  IMAD R17, R8, UR6, R13 ;  /* 0x0000000608117c24 */ /* 0x000fc8000f8e020d */
[----:B------:R-:W-:Y:S02]  /*03e0*/  IMAD.IADD R15, R15, 0x1, R17 ;  /* 0x000000010f0f7824 */ /* 0x000fe400078e0211 */
[----:B---3--:R-:W-:-:S04]  /*03f0*/  FFMA R9, -R3, R20, 1 ;  /* 0x3f80000003097423 */ /* 0x008fc80000000114 */
[----:B------:R-:W-:Y:S01]  /*0400*/  FFMA R13, R20, R9, R20 ;  /* 0x00000009140d7223 */ /* 0x000fe20000000014 */
[----:B------:R-:W-:-:S04]  /*0410*/  IMAD.WIDE R8, R12, 0x4, R14 ;  /* 0x000000040c087825 */ /* 0x000fc800078e020e */
[----:B--2---:R-:W-:-:S05]  /*0420*/  FFMA R0, -R0, R16, R19 ;  /* 0x0000001000007223 */ /* 0x004fca0000000113 */
[----:B------:R-:W-:-:S04]  /*0430*/  FMNMX R0, RZ, R0, !PT ;  /* 0x00000000ff007209 */ /* 0x000fc80007800000 */
[----:B------:R-:W0:Y:S01]  /*0440*/  FCHK P0, R0, R3 ;  /* 0x0000000300007302 */ /* 0x000e220000000000 */
[----:B------:R-:W-:-:S04]  /*0450*/  FFMA R16, R0, R13, RZ ;  /* 0x0000000d00107223 */ /* 0x000fc800000000ff */
[----:B------:R-:W-:-:S04]  /*0460*/  FFMA R17, -R3, R16, R0 ;  /* 0x0000001003117223 */ /* 0x000fc80000000100 */
[----:B------:R-:W-:Y:S01]  /*0470*/  FFMA R13, R13, R17, R16 ;  /* 0x000000110d0d7223 */ /* 0x000fe20000000010 */
[----:B0-----:R-:W-:Y:S06]  /*0480*/  @!P0 BRA `(.L_x_19) ;  /* 0x00000000000c8947 */ /* 0x001fec0003800000 */
[----:B------:R-:W-:-:S07]  /*0490*/  MOV R14, 0x4b0 ;  /* 0x000004b0000e7802 */ /* 0x000fce0000000f00 */
[----:B------:R-:W-:Y:S05]  /*04a0*/  CALL.REL.NOINC `($__internal_1_$__cuda_sm3x_div_rn_noftz_f32_slowpath) ;  /* 0x0000000000987944 */ /* 0x000fea0003c00000 */
[----:B------:R-:W-:-:S07]  /*04b0*/  IMAD.MOV.U32 R13, RZ, RZ, R0 ;  /* 0x000000ffff0d7224 */ /* 0x000fce00078e0000 */
.L_x_19:
[----:B------:R-:W-:Y:S05]  /*04c0*/  BSYNC.RECONVERGENT B0 ;  /* 0x0000000000007941 */ /* 0x000fea0003800200 */
.L_x_18:
[----:B------:R-:W-:-:S05]  /*04d0*/  FMUL R13, R13, -1.4426950216293334961 ;  /* 0xbfb8aa3b0d0d7820 */ /* 0x000fca0000400000 */
[----:B------:R-:W-:-:S13]  /*04e0*/  FSETP.GEU.AND P0, PT, R13, -126, PT ;  /* 0xc2fc00000d00780b */ /* 0x000fda0003f0e000 */
[----:B------:R-:W-:-:S04]  /*04f0*/  @!P0 FMUL R13, R13, 0.5 ;  /* 0x3f0000000d0d8820 */ /* 0x000fc80000400000 */
[----:B------:R-:W0:Y:S02]  /*0500*/  MUFU.EX2 R0, R13 ;  /* 0x0000000d00007308 */ /* 0x000e240000000800 */
[----:B0-----:R-:W-:-:S05]  /*0510*/  @!P0 FMUL R0, R0, R0 ;  /* 0x0000000000008220 */ /* 0x001fca0000400000 */
[----:B------:R-:W-:-:S13]  /*0520*/  FSETP.GT.AND P0, PT, R0, RZ, PT ;  /* 0x000000ff0000720b */ /* 0x000fda0003f04000 */
[----:B------:R-:W-:Y:S05]  /*0530*/  @!P0 EXIT ;  /* 0x000000000000894d */ /* 0x000fea0003800000 */
[----:B------:R-:W0:Y:S01]  /*0540*/  LDCU.128 UR8, c[0x0][0x3b0] ;  /* 0x00007600ff0877ac */ /* 0x000e220008000c00 */
[----:B------:R-:W1:Y:S01]  /*0550*/  LDC.64 R16, c[0x0][0x380] ;  /* 0x0000e000ff107b82 */ /* 0x000e620000000a00 */
[----:B------:R-:W2:Y:S01]  /*0560*/  LDCU UR6, c[0x0][0x3c4] ;  /* 0x00007880ff0677ac */ /* 0x000ea20008000800 */
[----:B------:R-:W3:Y:S01]  /*0570*/  LDCU UR7, c[0x0][0x388] ;  /* 0x00007100ff0777ac */ /* 0x000ee20008000800 */
[----:B0-----:R-:W-:-:S04]  /*0580*/  IADD3 R14, P0, PT, R6, UR8, RZ ;  /* 0x00000008060e7c10 */ /* 0x001fc8000ff1e0ff */
[----:B------:R-:W-:-:S03]  /*0590*/  IADD3.X R15, PT, PT, R10, UR9, RZ, P0, !PT ;  /* 0x000000090a0f7c10 */ /* 0x000fc600087fe4ff */
[----:B------:R-:W-:-:S05]  /*05a0*/  IMAD.WIDE R14, R12, 0x4, R14 ;  /* 0x000000040c0e7825 */ /* 0x000fca00078e020e */
[----:B------:R-:W4:Y:S01]  /*05b0*/  LDG.E R3, desc[UR4][R14.64] ;  /* 0x000000040e037981 */ /* 0x000f22000c1e1900 */
[----:B------:R-:W-:Y:S01]  /*05c0*/  IMAD.MOV.U32 R5, RZ, RZ, RZ ;  /* 0x000000ffff057224 */ /* 0x000fe200078e00ff */
[----:B------:R-:W-:Y:S01]  /*05d0*/  IADD3 R6, P0, PT, R6, UR10, RZ ;  /* 0x0000000a06067c10 */ /* 0x000fe2000ff1e0ff */
[----:B--2---:R-:W-:Y:S01]  /*05e0*/  IMAD.WIDE.U32 R4, R11, UR6, R4 ;  /* 0x000000060b047c25 */ /* 0x004fe2000f8e0004 */
[----:B---3--:R-:W-:Y:S02]  /*05f0*/  USHF.R.S32.HI UR6, URZ, 0x1f, UR7 ;  /* 0x0000001fff067899 */ /* 0x008fe40008011407 */
[----:B------:R-:W-:Y:S01]  /*0600*/  IADD3.X R7, PT, PT, R10, UR11, RZ, P0, !PT ;  /* 0x0000000b0a077c10 */ /* 0x000fe200087fe4ff */
[----:B------:R-:W-:Y:S02]  /*0610*/  IMAD R5, R5, UR7, RZ ;  /* 0x0000000705057c24 */ /* 0x000fe4000f8e02ff */
[----:B-1----:R-:W-:-:S04]  /*0620*/  IMAD.WIDE.U32 R16, R4, UR7, R16 ;  /* 0x0000000704107c25 */ /* 0x002fc8000f8e0010 */
[----:B------:R-:W-:Y:S02]  /*0630*/  IMAD R5, R4, UR6, R5 ;  /* 0x0000000604057c24 */ /* 0x000fe4000f8e0205 */
[----:B------:R-:W-:-:S03]  /*0640*/  IMAD.WIDE R12, R12, 0x4, R6 ;  /* 0x000000040c0c7825 */ /* 0x000fc600078e0206 */
[----:B------:R-:W-:Y:S02]  /*0650*/  IADD3 R17, PT, PT, R17, R5, RZ ;  /* 0x0000000511117210 */ /* 0x000fe40007ffe0ff */
[----:B------:R-:W2:Y:S01]  /*0660*/  LDG.E R5, desc[UR4][R8.64] ;  /* 0x0000000408057981 */ /* 0x000ea2000c1e1900 */
[----:B----4-:R-:W-:Y:S01]  /*0670*/  FMNMX R7, R0, R3, !PT ;  /* 0x0000000300077209 */ /* 0x010fe20007800000 */
[----:B------:R-:W-:-:S04]  /*0680*/  IMAD.WIDE.U32 R2, R2, 0x4, R16 ;  /* 0x0000000402027825 */ /* 0x000fc800078e0010 */
[----:B------:R-:W-:Y:S04]  /*0690*/  STG.E desc[UR4][R14.64], R7 ;  /* 0x000000070e007986 */ /* 0x000fe8000c101904 */
[----:B------:R-:W3:Y:S04]  /*06a0*/  LDG.E R11, desc[UR4][R12.64] ;  /* 0x000000040c0b7981 */ /* 0x000ee8000c1e1900 */
[----:B------:R-:W2:Y:S01]  /*06b0*/  LDG.E.CONSTANT R2, desc[UR4][R2.64] ;  /* 0x0000000402027981 */ /* 0x000ea2000c1e9900 */
[C---:B---3--:R-:W-:Y:S01]  /*06c0*/  FADD R11, R0.reuse, R11 ;  /* 0x0000000b000b7221 */ /* 0x048fe20000000000 */
[----:B--2---:R-:W-:-:S04]  /*06d0*/  FFMA R5, R0, R2, R5 ;  /* 0x0000000200057223 */ /* 0x004fc80000000005 */
[----:B------:R-:W-:Y:S04]  /*06e0*/  STG.E desc[UR4][R12.64], R11 ;  /* 0x0000000b0c007986 */ /* 0x000fe8000c101904 */
[----:B------:R-:W-:Y:S01]  /*06f0*/  STG.E desc[UR4][R8.64], R5 ;  /* 0x0000000508007986 */ /* 0x000fe2000c101904 */
[----:B------:R-:W-:Y:S05]  /*0700*/  EXIT ;  /* 0x000000000000794d */ /* 0x000fea0003800000 */
        .weak           $__internal_1_$__cuda_sm3x_div_rn_noftz_f32_slowpath
        .type           $__internal_1_$__cuda_sm3x_div_rn_noftz_f32_slowpath,@function
        .size           $__internal_1_$__cuda_sm3x_div_rn_noftz_f32_slowpath,(.L_x_57 - $__internal_1_$__cuda_sm3x_div_rn_noftz_f32_slowpath)
$__internal_1_$__cuda_sm3x_div_rn_noftz_f32_slowpath:
[----:B------:R-:W-:Y:S01]  /*0710*/  SHF.R.U32.HI R13, RZ, 0x17, R3 ;  /* 0x00000017ff0d7819 */ /* 0x000fe20000011603 */
[----:B------:R-:W-:Y:S01]  /*0720*/  BSSY.RECONVERGENT B1, `(.L_x_20) ;  /* 0x0000064000017945 */ /* 0x000fe20003800200 */
[--C-:B------:R-:W-:Y:S01]  /*0730*/  SHF.R.U32.HI R15, RZ, 0x17, R0.reuse ;  /* 0x00000017ff0f7819 */ /* 0x100fe20000011600 */
[----:B------:R-:W-:Y:S01]  /*0740*/  IMAD.MOV.U32 R17, RZ, RZ, R0 ;  /* 0x000000ffff117224 */ /* 0x000fe200078e0000 */
[----:B------:R-:W-:Y:S02]  /*0750*/  LOP3.LUT R13, R13, 0xff, RZ, 0xc0, !PT ;  /* 0x000000ff0d0d7812 */ /* 0x000fe400078ec0ff */
[----:B------:R-:W-:Y:S02]  /*0760*/  LOP3.LUT R16, R15, 0xff, RZ, 0xc0, !PT ;  /* 0x000000ff0f107812 */ /* 0x000fe400078ec0ff */
[----:B------:R-:W-:Y:S01]  /*0770*/  MOV R18, R3 ;  /* 0x0000000300127202 */ /* 0x000fe20000000f00 */
[----:B------:R-:W-:Y:S02]  /*0780*/  VIADD R20, R13, 0xffffffff ;  /* 0xffffffff0d147836 */ /* 0x000fe40000000000 */
[----:B------:R-:W-:-:S03]  /*0790*/  VIADD R19, R16, 0xffffffff ;  /* 0xffffffff10137836 */ /* 0x000fc60000000000 */
[----:B------:R-:W-:-:S04]  /*07a0*/  ISETP.GT.U32.AND P0, PT, R20, 0xfd, PT ;  /* 0x000000fd1400780c */ /* 0x000fc80003f04070 */
[----:B------:R-:W-:-:S13]  /*07b0*/  ISETP.GT.U32.OR P0, PT, R19, 0xfd, P0 ;  /* 0x000000fd1300780c */ /* 0x000fda0000704470 */
[----:B------:R-:W-:Y:S01]  /*07c0*/  @!P0 IMAD.MOV.U32 R15, RZ, RZ, RZ ;  /* 0x000000ffff0f8224 */ /* 0x000fe200078e00ff */
[----:B------:R-:W-:Y:S06]  /*07d0*/  @!P0 BRA `(.L_x_21) ;  /* 0x00000000005c8947 */ /* 0x000fec0003800000 */
[----:B------:R-:W-:Y:S02]  /*07e0*/  FSETP.GTU.FTZ.AND P0, PT, |R0|, +INF , PT ;  /* 0x7f8000000000780b */ /* 0x000fe40003f1c200 */
        /* <DEDUP_REMOVED lines=17> */
[----:B------:R-:W-:Y:S02]  /*0900*/  @P0 IMAD.MOV.U32 R15, RZ, RZ, RZ ;  /* 0x000000ffff0f0224 */ /* 0x000fe400078e00ff */
[----:B------:R-:W-:Y:S01]  /*0910*/  @!P0 FFMA R17, R0, 1.84467440737095516160e+19, RZ ;  /* 0x5f80000000118823 */ /* 0x000fe200000000ff */
[----:B------:R-:W-:Y:S02]  /*0920*/  @!P0 IMAD.MOV.U32 R15, RZ, RZ, -0x40 ;  /* 0xffffffc0ff0f8424 */ /* 0x000fe400078e00ff */
[----:B------:R-:W-:-:S03]  /*0930*/  @!P1 FFMA R18, R3, 1.84467440737095516160e+19, RZ ;  /* 0x5f80000003129823 */ /* 0x000fc600000000ff */
[----:B------:R-:W-:-:S07]  /*0940*/  @!P1 IADD3 R15, PT, PT, R15, 0x40, RZ ;  /* 0x000000400f0f9810 */ /* 0x000fce0007ffe0ff */
.L_x_21:
[----:B------:R-:W-:Y:S01]  /*0950*/  LEA R3, R13, 0xc0800000, 0x17 ;  /* 0xc08000000d037811 */ /* 0x000fe200078eb8ff */
[----:B------:R-:W-:Y:S01]  /*0960*/  VIADD R16, R16, 0xffffff81 ;  /* 0xffffff8110107836 */ /* 0x000fe20000000000 */
[----:B------:R-:W-:Y:S03]  /*0970*/  BSSY.RECONVERGENT B2, `(.L_x_26) ;  /* 0x0000035000027945 */ /* 0x000fe60003800200 */
[----:B------:R-:W-:Y:S02]  /*0980*/  IMAD.IADD R18, R18, 0x1, -R3 ;  /* 0x0000000112127824 */ /* 0x000fe400078e0a03 */
[C---:B------:R-:W-:Y:S01]  /*0990*/  IMAD R0, R16.reuse, -0x800000, R17 ;  /* 0xff80000010007824 */ /* 0x040fe200078e0211 */
[----:B------:R-:W-:Y:S01]  /*09a0*/  IADD3 R16, PT, PT, R16, 0x7f, -R13 ;  /* 0x0000007f10107810 */ /* 0x000fe20007ffe80d */
[----:B------:R-:W0:Y:S01]  /*09b0*/  MUFU.RCP R3, R18 ;  /* 0x0000001200037308 */ /* 0x000e220000001000 */
[----:B------:R-:W-:-:S03]  /*09c0*/  FADD.FTZ R19, -R18, -RZ ;  /* 0x800000ff12137221 */ /* 0x000fc60000010100 */
[----:B------:R-:W-:Y:S02]  /*09d0*/  IMAD.IADD R16, R16, 0x1, R15 ;  /* 0x0000000110107824 */ /* 0x000fe400078e020f */
[----:B0-----:R-:W-:-:S04]  /*09e0*/  FFMA R20, R3, R19, 1 ;  /* 0x3f80000003147423 */ /* 0x001fc80000000013 */
[----:B------:R-:W-:-:S04]  /*09f0*/  FFMA R3, R3, R20, R3 ;  /* 0x0000001403037223 */ /* 0x000fc80000000003 */
[----:B------:R-:W-:-:S04]  /*0a00*/  FFMA R20, R0, R3, RZ ;  /* 0x0000000300147223 */ /* 0x000fc800000000ff */
[----:B------:R-:W-:-:S04]  /*0a10*/  FFMA R17, R19, R20, R0 ;  /* 0x0000001413117223 */ /* 0x000fc80000000000 */
[----:B------:R-:W-:-:S04]  /*0a20*/  FFMA R20, R3, R17, R20 ;  /* 0x0000001103147223 */ /* 0x000fc80000000014 */
[----:B------:R-:W-:-:S04]  /*0a30*/  FFMA R19, R19, R20, R0 ;  /* 0x0000001413137223 */ /* 0x000fc80000000000 */
[----:B------:R-:W-:-:S05]  /*0a40*/  FFMA R0, R3, R19, R20 ;  /* 0x0000001303007223 */ /* 0x000fca0000000014 */
[----:B------:R-:W-:-:S04]  /*0a50*/  SHF.R.U32.HI R13, RZ, 0x17, R0 ;  /* 0x00000017ff0d7819 */ /* 0x000fc80000011600 */
[----:B------:R-:W-:-:S04]  /*0a60*/  LOP3.LUT R13, R13, 0xff, RZ, 0xc0, !PT ;  /* 0x000000ff0d0d7812 */ /* 0x000fc800078ec0ff */
[----:B------:R-:W-:-:S05]  /*0a70*/  IADD3 R17, PT, PT, R13, R16, RZ ;  /* 0x000000100d117210 */ /* 0x000fca0007ffe0ff */
        /* <DEDUP_REMOVED lines=32> */
.L_x_28:
[----:B------:R-:W-:-:S04]  /*0c80*/  LOP3.LUT R0, R0, 0x80000000, RZ, 0xc0, !PT ;  /* 0x8000000000007812 */ /* 0x000fc800078ec0ff */
[----:B------:R-:W-:Y:S01]  /*0c90*/  LOP3.LUT R0, R0, 0x7f800000, RZ, 0xfc, !PT ;  /* 0x7f80000000007812 */ /* 0x000fe200078efcff */
[----:B------:R-:W-:Y:S06]  /*0ca0*/  BRA `(.L_x_29) ;  /* 0x0000000000047947 */ /* 0x000fec0003800000 */
.L_x_27:
[----:B------:R-:W-:-:S07]  /*0cb0*/  IMAD R0, R16, 0x800000, R0 ;  /* 0x0080000010007824 */ /* 0x000fce00078e0200 */
.L_x_29:
[----:B------:R-:W-:Y:S05]  /*0cc0*/  BSYNC.RECONVERGENT B2 ;  /* 0x0000000000027941 */ /* 0x000fea0003800200 */
.L_x_26:
[----:B------:R-:W-:Y:S05]  /*0cd0*/  BRA `(.L_x_30) ;  /* 0x0000000000207947 */ /* 0x000fea0003800000 */
.L_x_25:
[----:B------:R-:W-:-:S04]  /*0ce0*/  LOP3.LUT R0, R18, 0x80000000, R17, 0x48, !PT ;  /* 0x8000000012007812 */ /* 0x000fc800078e4811 */
[----:B------:R-:W-:Y:S01]  /*0cf0*/  LOP3.LUT R0, R0, 0x7f800000, RZ, 0xfc, !PT ;  /* 0x7f80000000007812 */ /* 0x000fe200078efcff */
[----:B------:R-:W-:Y:S06]  /*0d00*/  BRA `(.L_x_30) ;  /* 0x0000000000147947 */ /* 0x000fec0003800000 */
.L_x_24:
[----:B------:R-:W-:Y:S01]  /*0d10*/  LOP3.LUT R0, R18, 0x80000000, R17, 0x48, !PT ;  /* 0x8000000012007812 */ /* 0x000fe200078e4811 */
[----:B------:R-:W-:Y:S06]  /*0d20*/  BRA `(.L_x_30) ;  /* 0x00000000000c7947 */ /* 0x000fec0003800000 */
.L_x_23:
[----:B------:R-:W0:Y:S01]  /*0d30*/  MUFU.RSQ R0, -QNAN ;  /* 0xffc0000000007908 */ /* 0x000e220000001400 */
[----:B------:R-:W-:Y:S05]  /*0d40*/  BRA `(.L_x_30) ;  /* 0x0000000000047947 */ /* 0x000fea0003800000 */
.L_x_22:
[----:B------:R-:W-:-:S07]  /*0d50*/  FADD.FTZ R0, R0, R3 ;  /* 0x0000000300007221 */ /* 0x000fce0000010000 */
.L_x_30:
[----:B------:R-:W-:Y:S05]  /*0d60*/  BSYNC.RECONVERGENT B1 ;  /* 0x0000000000017941 */ /* 0x000fea0003800200 */
.L_x_20:
[----:B------:R-:W-:-:S04]  /*0d70*/  IMAD.MOV.U32 R15, RZ, RZ, 0x0 ;  /* 0x00000000ff0f7424 */ /* 0x000fc800078e00ff */
[----:B0-----:R-:W-:Y:S05]  /*0d80*/  RET.REL.NODEC R14 `(AddWeightedPixel) ;  /* 0xfffffff00e9c7950 */ /* 0x001fea0003c3ffff */
.L_x_31:
        /* <DEDUP_REMOVED lines=15> */
.L_x_57:


//--------------------- .text.ComputeDistanceForShift --------------------------
	.section	.text.ComputeDistanceForShift,"ax",@progbits
	.align	128
        .global         ComputeDistanceForShift
        .type           ComputeDistanceForShift,@function
        .size           ComputeDistanceForShift,(.L_x_61 - ComputeDistanceForShift)
        .other          ComputeDistanceForShift,@"STO_CUDA_ENTRY STV_DEFAULT"
ComputeDistanceForShift:
.text.ComputeDistanceForShift:
        /* <DEDUP_REMOVED lines=19> */
[----:B------:R-:W0:Y:S01]  /*0130*/  LDCU.64 UR4, c[0x0][0x3a8] ;  /* 0x00007500ff0477ac */ /* 0x000e220008000a00 */
[----:B------:R-:W1:Y:S01]  /*0140*/  LDC.64 R4, c[0x0][0x390] ;  /* 0x0000e400ff047b82 */ /* 0x000e620000000a00 */
[----:B------:R-:W-:Y:S01]  /*0150*/  BSSY.RECONVERGENT B0, `(.L_x_32) ;  /* 0x0000027000007945 */ /* 0x000fe20003800200 */
[----:B------:R-:W-:Y:S01]  /*0160*/  HFMA2 R17, -RZ, RZ, 7.5, -2048 ;  /* 0x4780e800ff117431 */ /* 0x000fe200000001ff */
[----:B------:R-:W2:Y:S01]  /*0170*/  LDCU UR6, c[0x0][0x3b0] ;  /* 0x00007600ff0677ac */ /* 0x000ea20008000800 */
[----:B0-----:R-:W-:Y:S02]  /*0180*/  IADD3 R6, PT, PT, R0, UR4, RZ ;  /* 0x0000000400067c10 */ /* 0x001fe4000fffe0ff */
[----:B------:R-:W-:Y:S01]  /*0190*/  IADD3 R12, PT, PT, R2, UR5, RZ ;  /* 0x00000005020c7c10 */ /* 0x000fe2000fffe0ff */
[----:B------:R-:W0:Y:S01]  /*01a0*/  LDCU.64 UR4, c[0x0][0x358] ;  /* 0x00006b00ff0477ac */ /* 0x000e220008000a00 */
[----:B--2---:R-:W-:Y:S02]  /*01b0*/  IADD3 R15, PT, PT, R7, UR6, RZ ;  /* 0x00000006070f7c10 */ /* 0x004fe4000fffe0ff */
[----:B------:R-:W-:-:S02]  /*01c0*/  ISETP.GE.AND P1, PT, R6, UR7, PT ;  /* 0x0000000706007c0c */ /* 0x000fc4000bf26270 */
[----:B------:R-:W-:Y:S02]  /*01d0*/  ISETP.GE.AND P2, PT, R12, UR8, PT ;  /* 0x000000080c007c0c */ /* 0x000fe4000bf46270 */
[C---:B------:R-:W-:Y:S02]  /*01e0*/  ISETP.GE.AND P0, PT, R15.reuse, UR9, PT ;  /* 0x000000090f007c0c */ /* 0x040fe4000bf06270 */
[----:B------:R-:W-:Y:S02]  /*01f0*/  ISETP.GT.AND P1, PT, R6, -0x1, !P1 ;  /* 0xffffffff0600780c */ /* 0x000fe40004f24270 */
[----:B------:R-:W-:Y:S02]  /*0200*/  ISETP.GT.AND P2, PT, R12, -0x1, !P2 ;  /* 0xffffffff0c00780c */ /* 0x000fe40005744270 */
[----:B------:R-:W-:-:S04]  /*0210*/  ISETP.GT.AND P0, PT, R15, -0x1, !P0 ;  /* 0xffffffff0f00780c */ /* 0x000fc80004704270 */
[----:B------:R-:W-:-:S13]  /*0220*/  PLOP3.LUT P0, PT, P0, P1, P2, 0x80, 0x0 ;  /* 0x000000000000781c */ /* 0x000fda0000703020 */
[----:B01----:R-:W-:Y:S05]  /*0230*/  @!P0 BRA `(.L_x_33) ;  /* 0x0000000000608947 */ /* 0x003fea0003800000 */
[----:B------:R-:W0:Y:S01]  /*0240*/  LDC.64 R8, c[0x0][0x380] ;  /* 0x0000e000ff087b82 */ /* 0x000e220000000a00 */
[----:B------:R-:W1:Y:S01]  /*0250*/  LDCU UR7, c[0x0][0x388] ;  /* 0x00007100ff0777ac */ /* 0x000e620008000800 */
[----:B------:R-:W-:Y:S02]  /*0260*/  MOV R3, RZ ;  /* 0x000000ff00037202 */ /* 0x000fe40000000f00 */
[----:B------:R-:W-:Y:S01]  /*0270*/  MOV R13, RZ ;  /* 0x000000ff000d7202 */ /* 0x000fe20000000f00 */
[----:B------:R-:W-:-:S04]  /*0280*/  IMAD.WIDE.U32 R10, R7, UR8, R2 ;  /* 0x00000008070a7c25 */ /* 0x000fc8000f8e0002 */
[----:B------:R-:W-:Y:S01]  /*0290*/  IMAD.WIDE.U32 R12, R15, UR8, R12 ;  /* 0x000000080f0c7c25 */ /* 0x000fe2000f8e000c */
[----:B-1----:R-:W-:-:S03]  /*02a0*/  USHF.R.S32.HI UR6, URZ, 0x1f, UR7 ;  /* 0x0000001fff067899 */ /* 0x002fc60008011407 */
[----:B------:R-:W-:Y:S02]  /*02b0*/  IMAD R11, R11, UR7, RZ ;  /* 0x000000070b0b7c24 */ /* 0x000fe4000f8e02ff */
[----:B------:R-:W-:Y:S02]  /*02c0*/  IMAD R13, R13, UR7, RZ ;  /* 0x000000070d0d7c24 */ /* 0x000fe4000f8e02ff */
[----:B0-----:R-:W-:-:S04]  /*02d0*/  IMAD.WIDE.U32 R14, R10, UR7, R8 ;  /* 0x000000070a0e7c25 */ /* 0x001fc8000f8e0008 */
[----:B------:R-:W-:Y:S02]  /*02e0*/  IMAD R11, R10, UR6, R11 ;  /* 0x000000060a0b7c24 */ /* 0x000fe4000f8e020b */
[C---:B------:R-:W-:Y:S02]  /*02f0*/  IMAD R13, R12.reuse, UR6, R13 ;  /* 0x000000060c0d7c24 */ /* 0x040fe4000f8e020d */
[----:B------:R-:W-:Y:S01]  /*0300*/  IMAD.WIDE.U32 R8, R12, UR7, R8 ;  /* 0x000000070c087c25 */ /* 0x000fe2000f8e0008 */
[----:B------:R-:W-:-:S04]  /*0310*/  IADD3 R15, PT, PT, R15, R11, RZ ;  /* 0x0000000b0f0f7210 */ /* 0x000fc80007ffe0ff */
[----:B------:R-:W-:Y:S02]  /*0320*/  IADD3 R11, PT, PT, R9, R13, RZ ;  /* 0x0000000d090b7210 */ /* 0x000fe40007ffe0ff */
[----:B------:R-:W-:Y:S01]  /*0330*/  MOV R10, R8 ;  /* 0x00000008000a7202 */ /* 0x000fe20000000f00 */
[----:B------:R-:W-:-:S04]  /*0340*/  IMAD.WIDE R8, R0, 0x4, R14 ;  /* 0x0000000400087825 */ /* 0x000fc800078e020e */
[----:B------:R-:W-:Y:S02]  /*0350*/  IMAD.WIDE.U32 R10, R6, 0x4, R10 ;  /* 0x00000004060a7825 */ /* 0x000fe400078e000a */
[----:B------:R-:W2:Y:S04]  /*0360*/  LDG.E.CONSTANT R8, desc[UR4][R8.64] ;  /* 0x0000000408087981 */ /* 0x000ea8000c1e9900 */
[----:B------:R-:W2:Y:S02]  /*0370*/  LDG.E.CONSTANT R11, desc[UR4][R10.64] ;  /* 0x000000040a0b7981 */ /* 0x000ea4000c1e9900 */
[----:B--2---:R-:W-:-:S04]  /*0380*/  FADD R6, R8, -R11 ;  /* 0x8000000b08067221 */ /* 0x004fc80000000000 */
[----:B------:R-:W-:-:S04]  /*0390*/  FMUL R6, R6, R6 ;  /* 0x0000000606067220 */ /* 0x000fc80000400000 */
[----:B------:R-:W-:-:S04]  /*03a0*/  FMUL R6, R6, 255 ;  /* 0x437f000006067820 */ /* 0x000fc80000400000 */
[----:B------:R-:W-:-:S07]  /*03b0*/  FMUL R17, R6, 255 ;  /* 0x437f000006117820 */ /* 0x000fce0000400000 */
.L_x_33:
[----:B------:R-:W-:Y:S05]  /*03c0*/  BSYNC.RECONVERGENT B0 ;  /* 0x0000000000007941 */ /* 0x000fea0003800200 */
.L_x_32:
[----:B------:R-:W0:Y:S01]  /*03d0*/  LDCU UR7, c[0x0][0x398] ;  /* 0x00007300ff0777ac */ /* 0x000e220008000800 */
[----:B------:R-:W-:-:S03]  /*03e0*/  MOV R3, RZ ;  /* 0x000000ff00037202 */ /* 0x000fc60000000f00 */
[----:B------:R-:W-:Y:S01]  /*03f0*/  IMAD.WIDE.U32 R2, R7, UR8, R2 ;  /* 0x0000000807027c25 */ /* 0x000fe2000f8e0002 */
[----:B0-----:R-:W-:-:S03]  /*0400*/  USHF.R.S32.HI UR6, URZ, 0x1f, UR7 ;  /* 0x0000001fff067899 */ /* 0x001fc60008011407 */
[----:B------:R-:W-:Y:S02]  /*0410*/  IMAD R3, R3, UR7, RZ ;  /* 0x0000000703037c24 */ /* 0x000fe4000f8e02ff */
[----:B------:R-:W-:-:S04]  /*0420*/  IMAD.WIDE.U32 R4, R2, UR7, R4 ;  /* 0x0000000702047c25 */ /* 0x000fc8000f8e0004 */
[----:B------:R-:W-:-:S05]  /*0430*/  IMAD R3, R2, UR6, R3 ;  /* 0x0000000602037c24 */ /* 0x000fca000f8e0203 */
[----:B------:R-:W-:-:S03]  /*0440*/  IADD3 R5, PT, PT, R5, R3, RZ ;  /* 0x0000000305057210 */ /* 0x000fc60007ffe0ff */
[----:B------:R-:W-:-:S05]  /*0450*/  IMAD.WIDE R2, R0, 0x4, R4 ;  /* 0x0000000400027825 */ /* 0x000fca00078e0204 */
[----:B------:R-:W-:Y:S01]  /*0460*/  STG.E desc[UR4][R2.64], R17 ;  /* 0x0000001102007986 */ /* 0x000fe2000c101904 */
[----:B------:R-:W-:Y:S05]  /*0470*/  EXIT ;  /* 0x000000000000794d */ /* 0x000fea0003800000 */
.L_x_34:
        /* <DEDUP_REMOVED lines=16> */
.L_x_61:


//--------------------- .text.convolveZ           --------------------------
	.section	.text.convolveZ,"ax",@progbits
	.align	128
        .global         convolveZ
        .type           convolveZ,@function
        .size           convolveZ,(.L_x_62 - convolveZ)
        .other          convolveZ,@"STO_CUDA_ENTRY STV_DEFAULT"
convolveZ:
.text.convolveZ:
[----:B------:R-:W-:Y:S01]  /*0000*/  LDC R1, c[0x0][0x37c] ;  /* 0x0000df00ff017b82 */ /* 0x000fe20000000800 */
[----:B------:R-:W0:Y:S07]  /*0010*/  S2R R8, SR_TID.X ;  /* 0x0000000000087919 */ /* 0x000e2e0000002100 */
[----:B------:R-:W1:Y:S01]  /*0020*/  S2UR UR5, SR_CgaCtaId ;  /* 0x00000000000579c3 */ /* 0x000e620000008800 */
[----:B------:R-:W-:Y:S01]  /*0030*/  UMOV UR4, 0x400 ;  /* 0x0000040000047882 */ /* 0x000fe20000000000 */
[----:B------:R-:W2:Y:S01]  /*0040*/  LDCU UR8, c[0x0][0x390] ;  /* 0x00007200ff0877ac */ /* 0x000ea20008000800 */
[----:B------:R-:W3:Y:S01]  /*0050*/  S2R R2, SR_TID.Z ;  /* 0x0000000000027919 */ /* 0x000ee20000002300 */
[----:B------:R-:W4:Y:S04]  /*0060*/  S2R R6, SR_TID.Y ;  /* 0x0000000000067919 */ /* 0x000f280000002200 */
[----:B------:R-:W5:Y:S08]  /*0070*/  LDC R0, c[0x0][0x3a0] ;  /* 0x0000e800ff007b82 */ /* 0x000f700000000800 */
[----:B------:R-:W3:Y:S08]  /*0080*/  S2UR UR6, SR_CTAID.Z ;  /* 0x00000000000679c3 */ /* 0x000ef00000002700 */
[----:B------:R-:W3:Y:S01]  /*0090*/  LDC R5, c[0x0][0x368] ;  /* 0x0000da00ff057b82 */ /* 0x000ee20000000800 */
[----:B-1----:R-:W-:Y:S01]  /*00a0*/  ULEA UR4, UR5, UR4, 0x18 ;  /* 0x0000000405047291 */ /* 0x002fe2000f8ec0ff */
[----:B0-----:R-:W-:-:S06]  /*00b0*/  SHF.L.U32 R4, R8, 0x2, RZ ;  /* 0x0000000208047819 */ /* 0x001fcc00000006ff */
[----:B------:R-:W4:Y:S01]  /*00c0*/  S2UR UR7, SR_CTAID.Y ;  /* 0x00000000000779c3 */ /* 0x000f220000002600 */
[----:B------:R-:W-:Y:S01]  /*00d0*/  IADD3 R9, PT, PT, R4, UR4, RZ ;  /* 0x0000000404097c10 */ /* 0x000fe2000fffe0ff */
[----:B------:R0:W-:Y:S03]  /*00e0*/  STS [R4+UR4], RZ ;  /* 0x000000ff04007988 */ /* 0x0001e60008000804 */
[----:B-----5:R-:W-:-:S03]  /*00f0*/  LEA R7, R0, R9, 0x2 ;  /* 0x0000000900077211 */ /* 0x020fc600078e10ff */
[----:B------:R-:W4:Y:S01]  /*0100*/  LDC R3, c[0x0][0x364] ;  /* 0x0000d900ff037b82 */ /* 0x000f220000000800 */
[----:B------:R-:W1:Y:S01]  /*0110*/  LDCU UR5, c[0x0][0x360] ;  /* 0x00006c00ff0577ac */ /* 0x000e620008000800 */
[----:B------:R0:W-:Y:S01]  /*0120*/  STS [R7], RZ ;  /* 0x000000ff07007388 */ /* 0x0001e20000000800 */
[----:B---3--:R-:W-:Y:S01]  /*0130*/  IMAD R5, R5, UR6, R2 ;  /* 0x0000000605057c24 */ /* 0x008fe2000f8e0202 */
[----:B--2---:R-:W-:-:S04]  /*0140*/  IADD3 R2, PT, PT, -R0, UR8, RZ ;  /* 0x0000000800027c10 */ /* 0x004fc8000fffe1ff */
[----:B------:R-:W-:Y:S01]  /*0150*/  BAR.SYNC.DEFER_BLOCKING 0x0 ;  /* 0x0000000000007b1d */ /* 0x000fe20000010000 */
[----:B------:R-:W-:-:S04]  /*0160*/  ISETP.GE.AND P0, PT, R5, R2, PT ;  /* 0x000000020500720c */ /* 0x000fc80003f06270 */
[----:B------:R-:W-:Y:S01]  /*0170*/  ISETP.LT.OR P0, PT, R5, R0, P0 ;  /* 0x000000000500720c */ /* 0x000fe20000701670 */
[----:B----4-:R-:W-:-:S12]  /*0180*/  IMAD R2, R3, UR7, R6 ;  /* 0x0000000703027c24 */ /* 0x010fd8000f8e0206 */
[----:B01----:R-:W-:Y:S05]  /*0190*/  @P0 EXIT ;  /* 0x000000000000094d */ /* 0x003fea0003800000 */
[----:B------:R-:W0:Y:S02]  /*01a0*/  LDCU UR6, c[0x0][0x394] ;  /* 0x00007280ff0677ac */ /* 0x000e240008000800 */
[----:B0-----:R-:W-:-:S04]  /*01b0*/  IADD3 R11, PT, PT, -R0, UR6, RZ ;  /* 0x00000006000b7c10 */ /* 0x001fc8000fffe1ff */
[----:B------:R-:W-:-:S04]  /*01c0*/  ISETP.GE.AND P0, PT, R2, R11, PT ;  /* 0x0000000b0200720c */ /* 0x000fc80003f06270 */
[----:B------:R-:W-:-:S13]  /*01d0*/  ISETP.LT.OR P0, PT, R2, R0, P0 ;  /* 0x000000000200720c */ /* 0x000fda0000701670 */
[----:B------:R-:W-:Y:S05]  /*01e0*/  @P0 EXIT ;  /* 0x000000000000094d */ /* 0x000fea0003800000 */
[----:B------:R-:W0:Y:S01]  /*01f0*/  S2R R17, SR_CTAID.X ;  /* 0x0000000000117919 */ /* 0x000e220000002500 */
[----:B------:R-:W1:Y:S02]  /*0200*/  LDCU UR7, c[0x0][0x398] ;  /* 0x00007300ff0777ac */ /* 0x000e640008000800 */
[----:B-1----:R-:W-:Y:S01]  /*0210*/  IADD3 R6, PT, PT, -R0, UR7, RZ ;  /* 0x0000000700067c10 */ /* 0x002fe2000fffe1ff */
[----:B0-----:R-:W-:-:S05]  /*0220*/  IMAD R17, R17, UR5, R8 ;  /* 0x0000000511117c24 */ /* 0x001fca000f8e0208 */
[----:B------:R-:W-:-:S04]  /*0230*/  ISETP.GE.AND P0, PT, R17, R6, PT ;  /* 0x000000061100720c */ /* 0x000fc80003f06270 */
[----:B------:R-:W-:-:S13]  /*0240*/  ISETP.LT.OR P0, PT, R17, R0, P0 ;  /* 0x000000001100720c */ /* 0x000fda0000701670 */
[----:B------:R-:W-:Y:S05]  /*0250*/  @P0 EXIT ;  /* 0x000000000000094d */ /* 0x000fea0003800000 */
[----:B------:R-:W-:Y:S01]  /*0260*/  IADD3 R3, PT, PT, -R0, UR5, RZ ;  /* 0x0000000500037c10 */ /* 0x000fe2000fffe1ff */
[----:B------:R-:W0:Y:S01]  /*0270*/  LDCU UR8, c[0x0][0x39c] ;  /* 0x00007380ff0877ac */ /* 0x000e220008000800 */
[CC--:B------:R-:W-:Y:S02]  /*0280*/  ISETP.GE.U32.AND P0, PT, R8.reuse, R0.reuse, PT ;  /* 0x000000000800720c */ /* 0x0c0fe40003f06070 */
[----:B------:R-:W-:Y:S01]  /*0290*/  ISETP.GE.U32.AND P1, PT, R8, R3, PT ;  /* 0x000000030800720c */ /* 0x000fe20003f26070 */
[----:B------:R-:W-:Y:S01]  /*02a0*/  HFMA2 R3, -RZ, RZ, 0, 0 ;  /* 0x00000000ff037431 */ /* 0x000fe200000001ff */
[----:B------:R-:W1:Y:S09]  /*02b0*/  LDCU.64 UR10, c[0x0][0x380] ;  /* 0x00007000ff0a77ac */ /* 0x000e720008000a00 */
[----:B------:R-:W2:Y:S01]  /*02c0*/  @!P0 LDC.64 R12, c[0x0][0x380] ;  /* 0x0000e000ff0c8b82 */ /* 0x000ea20000000a00 */
[CC--:B------:R-:W-:Y:S01]  /*02d0*/  @!P0 IADD3 R19, PT, PT, R17.reuse, -R0.reuse, RZ ;  /* 0x8000000011138210 */ /* 0x0c0fe20007ffe0ff */
[C---:B------:R-:W-:Y:S01]  /*02e0*/  IMAD.WIDE R14, R17.reuse, UR6, R2 ;  /* 0x00000006110e7c25 */ /* 0x040fe2000f8e0202 */
[----:B------:R-:W-:Y:S01]  /*02f0*/  @P1 IADD3 R21, PT, PT, R17, R0, RZ ;  /* 0x0000000011151210 */ /* 0x000fe20007ffe0ff */
[----:B0-----:R-:W-:-:S02]  /*0300*/  USHF.R.S32.HI UR5, URZ, 0x1f, UR8 ;  /* 0x0000001fff057899 */ /* 0x001fc40008011408 */
[--C-:B------:R-:W-:Y:S02]  /*0310*/  @!P0 IMAD.WIDE R16, R19, UR6, R2.reuse ;  /* 0x0000000613108c25 */ /* 0x100fe4000f8e0202 */
[----:B------:R-:W0:Y:S02]  /*0320*/  @P1 LDC.64 R10, c[0x0][0x380] ;  /* 0x0000e000ff0a1b82 */ /* 0x000e240000000a00 */
[----:B------:R-:W-:Y:S01]  /*0330*/  @P1 IMAD.WIDE R18, R21, UR6, R2 ;  /* 0x0000000615121c25 */ /* 0x000fe2000f8e0202 */
[----:B------:R-:W3:Y:S03]  /*0340*/  LDCU.64 UR6, c[0x0][0x358] ;  /* 0x00006b00ff0677ac */ /* 0x000ee60008000a00 */
[----:B------:R-:W-:Y:S02]  /*0350*/  IMAD R15, R15, UR8, RZ ;  /* 0x000000080f0f7c24 */ /* 0x000fe4000f8e02ff */
[----:B------:R-:W-:-:S02]  /*0360*/  @P1 IMAD R19, R19, UR8, RZ ;  /* 0x0000000813131c24 */ /* 0x000fc4000f8e02ff */
[C---:B------:R-:W-:Y:S02]  /*0370*/  IMAD R15, R14.reuse, UR5, R15 ;  /* 0x000000050e0f7c24 */ /* 0x040fe4000f8e020f */
[----:B------:R-:W-:-:S04]  /*0380*/  IMAD.WIDE.U32 R2, R14, UR8, RZ ;  /* 0x000000080e027c25 */ /* 0x000fc8000f8e00ff */
[----:B------:R-:W-:Y:S01]  /*0390*/  @!P0 IMAD R17, R17, UR8, RZ ;  /* 0x0000000811118c24 */ /* 0x000fe2000f8e02ff */
[----:B------:R-:W-:Y:S01]  /*03a0*/  IADD3 R6, PT, PT, R3, R15, RZ ;  /* 0x0000000f03067210 */ /* 0x000fe20007ffe0ff */
[----:B------:R-:W-:Y:S02]  /*03b0*/  @P1 IMAD R21, R18, UR5, R19 ;  /* 0x0000000512151c24 */ /* 0x000fe4000f8e0213 */
[C---:B------:R-:W-:Y:S02]  /*03c0*/  @!P0 IMAD R17, R16.reuse, UR5, R17 ;  /* 0x0000000510118c24 */ /* 0x040fe4000f8e0211 */
[----:B--2---:R-:W-:-:S04]  /*03d0*/  @!P0 IMAD.WIDE.U32 R12, R16, UR8, R12 ;  /* 0x00000008100c8c25 */ /* 0x004fc8000f8e000c */
[----:B0-----:R-:W-:Y:S01]  /*03e0*/  @P1 IMAD.WIDE.U32 R18, R18, UR8, R10 ;  /* 0x0000000812121c25 */ /* 0x001fe2000f8e000a */
[----:B-1----:R-:W-:Y:S02]  /*03f0*/  IADD3 R10, P2, PT, R2, UR10, RZ ;  /* 0x0000000a020a7c10 */ /* 0x002fe4000ff5e0ff */
[----:B------:R-:W-:Y:S02]  /*0400*/  @!P0 IADD3 R13, PT, PT, R13, R17, RZ ;  /* 0x000000110d0d8210 */ /* 0x000fe40007ffe0ff */
[----:B------:R-:W-:Y:S02]  /*0410*/  IADD3.X R11, PT, PT, R6, UR11, RZ, P2, !PT ;  /* 0x0000000b060b7c10 */ /* 0x000fe400097fe4ff */
[----:B------:R-:W-:Y:S01]  /*0420*/  @P1 IADD3 R19, PT, PT, R19, R21, RZ ;  /* 0x0000001513131210 */ /* 0x000fe20007ffe0ff */
[----:B------:R-:W-:-:S04]  /*0430*/  @!P0 IMAD.WIDE.U32 R12, R5, 0x4, R12 ;  /* 0x00000004050c8825 */ /* 0x000fc800078e000c */
[C---:B------:R-:W-:Y:S02]  /*0440*/  IMAD.WIDE.U32 R10, R5.reuse, 0x4, R10 ;  /* 0x00000004050a7825 */ /* 0x040fe400078e000a */
[----:B---3--:R-:W2:Y:S02]  /*0450*/  @!P0 LDG.E.CONSTANT R13, desc[UR6][R12.64] ;  /* 0x000000060c0d8981 */ /* 0x008ea4000c1e9900 */
[----:B------:R-:W-:Y:S02]  /*0460*/  @P1 IMAD.WIDE.U32 R14, R5, 0x4, R18 ;  /* 0x00000004050e1825 */ /* 0x000fe400078e0012 */
[----:B------:R-:W3:Y:S04]  /*0470*/  LDG.E.CONSTANT R10, desc[UR6][R10.64] ;  /* 0x000000060a0a7981 */ /* 0x000ee8000c1e9900 */
[----:B------:R-:W4:Y:S01]  /*0480*/  @P1 LDG.E.CONSTANT R14, desc[UR6][R14.64] ;  /* 0x000000060e0e1981 */ /* 0x000f22000c1e9900 */
[----:B------:R-:W-:-:S02]  /*0490*/  @P1 LEA R17, R0, R7, 0x2 ;  /* 0x0000000700111211 */ /* 0x000fc400078e10ff */
[----:B------:R-:W-:Y:S01]  /*04a0*/  MOV R16, RZ ;  /* 0x000000ff00107202 */ /* 0x000fe20000000f00 */
[----:B---3--:R0:W-:Y:S04]  /*04b0*/  STS [R7], R10 ;  /* 0x0000000a07007388 */ /* 0x0081e80000000800 */
[----:B--2---:R0:W-:Y:S01]  /*04c0*/  @!P0 STS [R4+UR4], R13 ;  /* 0x0000000d04008988 */ /* 0x0041e20008000804 */
[----:B------:R-:W-:-:S03]  /*04d0*/  ISETP.GE.AND P0, PT, R0, RZ, PT ;  /* 0x000000ff0000720c */ /* 0x000fc60003f06270 */
[----:B----4-:R0:W-:Y:S01]  /*04e0*/  @P1 STS [R17], R14 ;  /* 0x0000000e11001388 */ /* 0x0101e20000000800 */
[----:B------:R-:W-:Y:S09]  /*04f0*/  BAR.SYNC.DEFER_BLOCKING 0x0 ;  /* 0x0000000000007b1d */ /* 0x000ff20000010000 */
[----:B0-----:R-:W-:Y:S05]  /*0500*/  @!P0 BRA `(.L_x_35) ;  /* 0x0000000400788947 */ /* 0x001fea0003800000 */
[----:B------:R-:W0:Y:S01]  /*0510*/  LDCU.U16 UR5, c[0x0][0x3a0] ;  /* 0x00007400ff0577ac */ /* 0x000e220008000400 */
[C---:B------:R-:W-:Y:S01]  /*0520*/  ISETP.GE.U32.AND P2, PT, R0.reuse, 0x8, PT ;  /* 0x000000080000780c */ /* 0x040fe20003f46070 */
[----:B------:R-:W-:Y:S01]  /*0530*/  IMAD.MOV.U32 R16, RZ, RZ, RZ ;  /* 0x000000ffff107224 */ /* 0x000fe200078e00ff */
[----:B------:R-:W-:-:S04]  /*0540*/  SHF.L.U32 R10, R0, 0x1, RZ ;  /* 0x00000001000a7819 */ /* 0x000fc800000006ff */
[C---:B------:R-:W-:Y:S02]  /*0550*/  LOP3.LUT R8, R10.reuse, 0xe, RZ, 0xc0, !PT ;  /* 0x0000000e0a087812 */ /* 0x040fe400078ec0ff */
[----:B------:R-:W-:Y:S02]  /*0560*/  LOP3.LUT R11, R10, 0x6, RZ, 0xc0, !PT ;  /* 0x000000060a0b7812 */ /* 0x000fe400078ec0ff */
[----:B------:R-:W-:Y:S02]  /*0570*/  ISETP.GE.U32.AND P0, PT, R8, 0x7, PT ;  /* 0x000000070800780c */ /* 0x000fe40003f06070 */
[----:B------:R-:W-:Y:S02]  /*0580*/  ISETP.GE.U32.AND P1, PT, R11, 0x3, PT ;  /* 0x000000030b00780c */ /* 0x000fe40003f26070 */
[----:B------:R-:W-:Y:S01]  /*0590*/  IADD3 R8, PT, PT, -R0, RZ, RZ ;  /* 0x000000ff00087210 */ /* 0x000fe20007ffe1ff */
[----:B0-----:R-:W-:-:S04]  /*05a0*/  USHF.L.U32 UR5, UR5, 0x1, URZ ;  /* 0x0000000105057899 */ /* 0x001fc800080006ff */
[----:B------:R-:W-:Y:S01]  /*05b0*/  ULOP3.LUT UR5, UR5, 0x2, URZ, 0xe2, !UPT ;  /* 0x0000000205057892 */ /* 0x000fe2000f8ee2ff */
[----:B------:R-:W-:Y:S11]  /*05c0*/  @!P2 BRA `(.L_x_36) ;  /* 0x0000000000a8a947 */ /* 0x000ff60003800000 */
[----:B------:R-:W-:Y:S01]  /*05d0*/  IADD3 R10, PT, PT, R10, 0x1, RZ ;  /* 0x000000010a0a7810 */ /* 0x000fe20007ffe0ff */
[----:B------:R-:W-:Y:S01]  /*05e0*/  HFMA2 R16, -RZ, RZ, 0, 0 ;  /* 0x00000000ff107431 */ /* 0x000fe200000001ff */
[----:B------:R-:W-:Y:S02]  /*05f0*/  IADD3 R9, PT, PT, R9, 0x20, RZ ;  /* 0x0000002009097810 */ /* 0x000fe40007ffe0ff */
[----:B------:R-:W-:-:S04]  /*0600*/  LOP3.LUT R10, R10, 0x7ffffff0, RZ, 0xc0, !PT ;  /* 0x7ffffff00a0a7812 */ /* 0x000fc800078ec0ff */
[----:B------:R-:W-:-:S07]  /*0610*/  IADD3 R11, PT, PT, -R10, RZ, RZ ;  /* 0x000000ff0a0b7210 */ /* 0x000fce0007ffe1ff */
.L_x_37:
[----:B------:R-:W0:Y:S01]  /*0620*/  LDS R17, [R9+-0x20] ;  /* 0xffffe00009117984 */ /* 0x000e220000000800 */
[----:B------:R-:W-:Y:S02]  /*0630*/  IADD3 R11, PT, PT, R11, 0x10, RZ ;  /* 0x000000100b0b7810 */ /* 0x000fe40007ffe0ff */
[----:B------:R-:W-:Y:S01]  /*0640*/  IADD3 R8, PT, PT, R8, 0x10, RZ ;  /* 0x0000001008087810 */ /* 0x000fe20007ffe0ff */
[----:B------:R-:W1:Y:S01]  /*0650*/  LDS R18, [R9+-0x1c] ;  /* 0xffffe40009127984 */ /* 0x000e620000000800 */
[----:B------:R-:W-:-:S03]  /*0660*/  ISETP.NE.AND P2, PT, R11, RZ, PT ;  /* 0x000000ff0b00720c */ /* 0x000fc60003f45270 */
[----:B------:R-:W2:Y:S04]  /*0670*/  LDS R19, [R9+-0x18] ;  /* 0xffffe80009137984 */ /* 0x000ea80000000800 */
[----:B------:R-:W3:Y:S04]  /*0680*/  LDS R20, [R9+-0x14] ;  /* 0xffffec0009147984 */ /* 0x000ee80000000800 */
[----:B------:R-:W4:Y:S04]  /*0690*/  LDS R21, [R9+-0x10] ;  /* 0xfffff00009157984 */ /* 0x000f280000000800 */
[----:B------:R-:W5:Y:S04]  /*06a0*/  LDS R15, [R9+-0xc] ;  /* 0xfffff400090f7984 */ /* 0x000f680000000800 */
[----:B------:R-:W5:Y:S04]  /*06b0*/  LDS R10, [R9+-0x8] ;  /* 0xfffff800090a7984 */ /* 0x000f680000000800 */
[----:B------:R-:W5:Y:S04]  /*06c0*/  LDS R14, [R9+-0x4] ;  /* 0xfffffc00090e7984 */ /* 0x000f680000000800 */
[----:B------:R-:W5:Y:S04]  /*06d0*/  LDS R13, [R9] ;  /* 0x00000000090d7984 */ /* 0x000f680000000800 */
[----:B------:R-:W5:Y:S01]  /*06e0*/  LDS R12, [R9+0x4] ;  /* 0x00000400090c7984 */ /* 0x000f620000000800 */
[----:B0-----:R-:W-:-:S03]  /*06f0*/  FADD R17, R17, R16 ;  /* 0x0000001011117221 */ /* 0x001fc60000000000 */
[----:B------:R-:W0:Y:S01]  /*0700*/  LDS R16, [R9+0x8] ;  /* 0x0000080009107984 */ /* 0x000e220000000800 */
[----:B-1----:R-:W-:-:S03]  /*0710*/  FADD R18, R17, R18 ;  /* 0x0000001211127221 */ /* 0x002fc60000000000 */
[----:B------:R-:W1:Y:S01]  /*0720*/  LDS R17, [R9+0xc] ;  /* 0x00000c0009117984 */ /* 0x000e620000000800 */
[----:B--2---:R-:W-:-:S03]  /*0730*/  FADD R19, R18, R19 ;  /* 0x0000001312137221 */ /* 0x004fc60000000000 */
[----:B------:R-:W2:Y:S01]  /*0740*/  LDS R18, [R9+0x10] ;  /* 0x0000100009127984 */ /* 0x000ea20000000800 */
[----:B---3--:R-:W-:-:S03]  /*0750*/  FADD R20, R19, R20 ;  /* 0x0000001413147221 */ /* 0x008fc60000000000 */
[----:B------:R-:W3:Y:S01]  /*0760*/  LDS R19, [R9+0x14] ;  /* 0x0000140009137984 */ /* 0x000ee20000000800 */
[----:B----4-:R-:W-:-:S03]  /*0770*/  FADD R22, R20, R21 ;  /* 0x0000001514167221 */ /* 0x010fc60000000000 */
[----:B------:R-:W4:Y:S01]  /*0780*/  LDS R20, [R9+0x18] ;  /* 0x0000180009147984 */ /* 0x000f220000000800 */
[----:B-----5:R-:W-:-:S03]  /*0790*/  FADD R21, R22, R15 ;  /* 0x0000000f16157221 */ /* 0x020fc60000000000 */
[----:B------:R5:W4:Y:S01]  /*07a0*/  LDS R15, [R9+0x1c] ;  /* 0x00001c00090f7984 */ /* 0x000b220000000800 */
[----:B------:R-:W-:-:S04]  /*07b0*/  FADD R21, R21, R10 ;  /* 0x0000000a15157221 */ /* 0x000fc80000000000 */
[----:B------:R-:W-:Y:S01]  /*07c0*/  FADD R14, R21, R14 ;  /* 0x0000000e150e7221 */ /* 0x000fe20000000000 */
[----:B-----5:R-:W-:-:S03]  /*07d0*/  IADD3 R9, PT, PT, R9, 0x40, RZ ;  /* 0x0000004009097810 */ /* 0x020fc60007ffe0ff */
[----:B------:R-:W-:-:S04]  /*07e0*/  FADD R13, R14, R13 ;  /* 0x0000000d0e0d7221 */ /* 0x000fc80000000000 */
[----:B------:R-:W-:-:S04]  /*07f0*/  FADD R13, R13, R12 ;  /* 0x0000000c0d0d7221 */ /* 0x000fc80000000000 */
[----:B0-----:R-:W-:-:S04]  /*0800*/  FADD R16, R13, R16 ;  /* 0x000000100d107221 */ /* 0x001fc80000000000 */
[----:B-1----:R-:W-:-:S04]  /*0810*/  FADD R17, R16, R17 ;  /* 0x0000001110117221 */ /* 0x002fc80000000000 */
[----:B--2---:R-:W-:-:S04]  /*0820*/  FADD R18, R17, R18 ;  /* 0x0000001211127221 */ /* 0x004fc80000000000 */
[----:B---3--:R-:W-:-:S04]  /*0830*/  FADD R19, R18, R19 ;  /* 0x0000001312137221 */ /* 0x008fc80000000000 */
[----:B----4-:R-:W-:-:S04]  /*0840*/  FADD R20, R19, R20 ;  /* 0x0000001413147221 */ /* 0x010fc80000000000 */
[----:B------:R-:W-:Y:S01]  /*0850*/  FADD R16, R20, R15 ;  /* 0x0000000f14107221 */ /* 0x000fe20000000000 */
[----:B------:R-:W-:Y:S06]  /*0860*/  @P2 BRA `(.L_x_37) ;  /* 0xfffffffc006c2947 */ /* 0x000fec000383ffff */
.L_x_36:
[----:B------:R-:W-:Y:S05]  /*0870*/  @!P0 BRA `(.L_x_38) ;  /* 0x0000000000488947 */ /* 0x000fea0003800000 */
[C---:B------:R-:W-:Y:S01]  /*0880*/  IMAD R9, R8.reuse, 0x4, R7 ;  /* 0x0000000408097824 */ /* 0x040fe200078e0207 */
[----:B------:R-:W-:-:S04]  /*0890*/  IADD3 R8, PT, PT, R8, 0x8, RZ ;  /* 0x0000000808087810 */ /* 0x000fc80007ffe0ff */
[----:B------:R-:W0:Y:S04]  /*08a0*/  LDS R11, [R9] ;  /* 0x00000000090b7984 */ /* 0x000e280000000800 */
[----:B------:R-:W1:Y:S04]  /*08b0*/  LDS R10, [R9+0x4] ;  /* 0x00000400090a7984 */ /* 0x000e680000000800 */
[----:B------:R-:W2:Y:S04]  /*08c0*/  LDS R13, [R9+0x8] ;  /* 0x00000800090d7984 */ /* 0x000ea80000000800 */
[----:B------:R-:W3:Y:S04]  /*08d0*/  LDS R15, [R9+0xc] ;  /* 0x00000c00090f7984 */ /* 0x000ee80000000800 */
[----:B------:R-:W4:Y:S04]  /*08e0*/  LDS R17, [R9+0x10] ;  /* 0x0000100009117984 */ /* 0x000f280000000800 */
[----:B------:R-:W5:Y:S04]  /*08f0*/  LDS R19, [R9+0x14] ;  /* 0x0000140009137984 */ /* 0x000f680000000800 */
[----:B------:R-:W5:Y:S04]  /*0900*/  LDS R21, [R9+0x18] ;  /* 0x0000180009157984 */ /* 0x000f680000000800 */
[----:B------:R-:W5:Y:S01]  /*0910*/  LDS R23, [R9+0x1c] ;  /* 0x00001c0009177984 */ /* 0x000f620000000800 */
[----:B0-----:R-:W-:-:S04]  /*0920*/  FADD R11, R16, R11 ;  /* 0x0000000b100b7221 */ /* 0x001fc80000000000 */
[----:B-1----:R-:W-:-:S04]  /*0930*/  FADD R10, R11, R10 ;  /* 0x0000000a0b0a7221 */ /* 0x002fc80000000000 */
[----:B--2---:R-:W-:-:S04]  /*0940*/  FADD R10, R10, R13 ;  /* 0x0000000d0a0a7221 */ /* 0x004fc80000000000 */
[----:B---3--:R-:W-:-:S04]  /*0950*/  FADD R10, R10, R15 ;  /* 0x0000000f0a0a7221 */ /* 0x008fc80000000000 */
[----:B----4-:R-:W-:-:S04]  /*0960*/  FADD R10, R10, R17 ;  /* 0x000000110a0a7221 */ /* 0x010fc80000000000 */
[----:B-----5:R-:W-:-:S04]  /*0970*/  FADD R10, R10, R19 ;  /* 0x000000130a0a7221 */ /* 0x020fc80000000000 */
[----:B------:R-:W-:-:S04]  /*0980*/  FADD R10, R10, R21 ;  /* 0x000000150a0a7221 */ /* 0x000fc80000000000 */
[----:B------:R-:W-:-:S07]  /*0990*/  FADD R16, R10, R23 ;  /* 0x000000170a107221 */ /* 0x000fce0000000000 */
.L_x_38:
[----:B------:R-:W-:Y:S05]  /*09a0*/  @!P1 BRA `(.L_x_39) ;  /* 0x0000000000289947 */ /* 0x000fea0003800000 */
[C---:B------:R-:W-:Y:S02]  /*09b0*/  LEA R9, R8.reuse, R7, 0x2 ;  /* 0x0000000708097211 */ /* 0x040fe400078e10ff */
[----:B------:R-:W-:-:S03]  /*09c0*/  IADD3 R8, PT, PT, R8, 0x4, RZ ;  /* 0x0000000408087810 */ /* 0x000fc60007ffe0ff */
[----:B------:R-:W0:Y:S04]  /*09d0*/  LDS R7, [R9] ;  /* 0x0000000009077984 */ /* 0x000e280000000800 */
[----:B------:R-:W1:Y:S04]  /*09e0*/  LDS R10, [R9+0x4] ;  /* 0x00000400090a7984 */ /* 0x000e680000000800 */
[----:B------:R-:W2:Y:S04]  /*09f0*/  LDS R12, [R9+0x8] ;  /* 0x00000800090c7984 */ /* 0x000ea80000000800 */
[----:B------:R-:W3:Y:S01]  /*0a00*/  LDS R14, [R9+0xc] ;  /* 0x00000c00090e7984 */ /* 0x000ee20000000800 */
[----:B0-----:R-:W-:-:S04]  /*0a10*/  FADD R7, R16, R7 ;  /* 0x0000000710077221 */ /* 0x001fc80000000000 */
[----:B-1----:R-:W-:-:S04]  /*0a20*/  FADD R7, R7, R10 ;  /* 0x0000000a07077221 */ /* 0x002fc80000000000 */
[----:B--2---:R-:W-:-:S04]  /*0a30*/  FADD R7, R7, R12 ;  /* 0x0000000c07077221 */ /* 0x004fc80000000000 */
[----:B---3--:R-:W-:-:S07]  /*0a40*/  FADD R16, R7, R14 ;  /* 0x0000000e07107221 */ /* 0x008fce0000000000 */
.L_x_39:
[----:B------:R-:W-:Y:S01]  /*0a50*/  LEA R7, R8, R4, 0x2 ;  /* 0x0000000408077211 */ /* 0x000fe200078e10ff */
[----:B------:R-:W-:-:S03]  /*0a60*/  UIADD3 UR5, UPT, UPT, -UR5, URZ, URZ ;  /* 0x000000ff05057290 */ /* 0x000fc6000fffe1ff */
[----:B------:R-:W-:-:S04]  /*0a70*/  LEA R7, R0, R7, 0x2 ;  /* 0x0000000700077211 */ /* 0x000fc800078e10ff */
[----:B------:R-:W-:-:S07]  /*0a80*/  IADD3 R7, PT, PT, R7, UR4, RZ ;  /* 0x0000000407077c10 */ /* 0x000fce000fffe0ff */
.L_x_40:
[----:B------:R0:W1:Y:S01]  /*0a90*/  LDS R9, [R7] ;  /* 0x0000000007097984 */ /* 0x0000620000000800 */
[----:B------:R-:W-:-:S04]  /*0aa0*/  UIADD3 UR5, UPT, UPT, UR5, 0x1, URZ ;  /* 0x0000000105057890 */ /* 0x000fc8000fffe0ff */
[----:B------:R-:W-:Y:S01]  /*0ab0*/  UISETP.NE.AND UP0, UPT, UR5, 0x1, UPT ;  /* 0x000000010500788c */ /* 0x000fe2000bf05270 */
[----:B0-----:R-:W-:Y:S01]  /*0ac0*/  IADD3 R7, PT, PT, R7, 0x4, RZ ;  /* 0x0000000407077810 */ /* 0x001fe20007ffe0ff */
[----:B-1----:R-:W-:-:S07]  /*0ad0*/  FADD R16, R9, R16 ;  /* 0x0000001009107221 */ /* 0x002fce0000000000 */
[----:B------:R-:W-:Y:S05]  /*0ae0*/  BRA.U UP0, `(.L_x_40) ;  /* 0xfffffffd00e87547 */ /* 0x000fea000b83ffff */
.L_x_35:
[----:B------:R-:W0:Y:S02]  /*0af0*/  LDCU.64 UR8, c[0x0][0x388] ;  /* 0x00007100ff0877ac */ /* 0x000e240008000a00 */
[----:B0-----:R-:W-:-:S04]  /*0b00*/  IADD3 R2, P0, PT, R2, UR8, RZ ;  /* 0x0000000802027c10 */ /* 0x001fc8000ff1e0ff */
[----:B------:R-:W-:-:S03]  /*0b10*/  IADD3.X R3, PT, PT, R6, UR9, RZ, P0, !PT ;  /* 0x0000000906037c10 */ /* 0x000fc600087fe4ff */
[----:B------:R-:W-:-:S05]  /*0b20*/  IMAD.WIDE.U32 R2, R5, 0x4, R2 ;  /* 0x0000000405027825 */ /* 0x000fca00078e0002 */
[----:B------:R-:W-:Y:S01]  /*0b30*/  STG.E desc[UR6][R2.64], R16 ;  /* 0x0000001002007986 */ /* 0x000fe2000c101906 */
[----:B------:R-:W-:Y:S05]  /*0b40*/  EXIT ;  /* 0x000000000000794d */ /* 0x000fea0003800000 */
.L_x_41:
        /* <DEDUP_REMOVED lines=11> */
.L_x_62:


//--------------------- .text.convolveY           --------------------------
	.section	.text.convolveY,"ax",@progbits
	.align	128
        .global         convolveY
        .type           convolveY,@function
        .size           convolveY,(.L_x_63 - convolveY)
        .other          convolveY,@"STO_CUDA_ENTRY STV_DEFAULT"
convolveY:
.text.convolveY:
[----:B------:R-:W-:Y:S01]  /*0000*/  LDC R1, c[0x0][0x37c] ;  /* 0x0000df00ff017b82 */ /* 0x000fe20000000800 */
[----:B------:R-:W0:Y:S07]  /*0010*/  S2R R3, SR_TID.Y ;  /* 0x0000000000037919 */ /* 0x000e2e0000002200 */
[----:B------:R-:W1:Y:S01]  /*0020*/  S2UR UR5, SR_CgaCtaId ;  /* 0x00000000000579c3 */ /* 0x000e620000008800 */
[----:B------:R-:W-:Y:S01]  /*0030*/  UMOV UR4, 0x400 ;  /* 0x0000040000047882 */ /* 0x000fe20000000000 */
[----:B------:R-:W2:Y:S01]  /*0040*/  LDCU UR9, c[0x0][0x390] ;  /* 0x00007200ff0977ac */ /* 0x000ea20008000800 */
[----:B------:R-:W3:Y:S01]  /*0050*/  S2R R2, SR_TID.X ;  /* 0x0000000000027919 */ /* 0x000ee20000002100 */
[----:B------:R-:W4:Y:S04]  /*0060*/  S2R R6, SR_TID.Z ;  /* 0x0000000000067919 */ /* 0x000f280000002300 */
[----:B------:R-:W5:Y:S08]  /*0070*/  LDC R0, c[0x0][0x3a0] ;  /* 0x0000e800ff007b82 */ /* 0x000f700000000800 */
[----:B------:R-:W3:Y:S08]  /*0080*/  S2UR UR6, SR_CTAID.X ;  /* 0x00000000000679c3 */ /* 0x000ef00000002500 */
[----:B------:R-:W3:Y:S01]  /*0090*/  LDC R5, c[0x0][0x360] ;  /* 0x0000d800ff057b82 */ /* 0x000ee20000000800 */
[----:B-1----:R-:W-:Y:S01]  /*00a0*/  ULEA UR4, UR5, UR4, 0x18 ;  /* 0x0000000405047291 */ /* 0x002fe2000f8ec0ff */
[----:B------:R-:W1:Y:S01]  /*00b0*/  LDCU UR7, c[0x0][0x364] ;  /* 0x00006c80ff0777ac */ /* 0x000e620008000800 */
[----:B0-----:R-:W-:-:S05]  /*00c0*/  SHF.L.U32 R4, R3, 0x2, RZ ;  /* 0x0000000203047819 */ /* 0x001fca00000006ff */
[----:B------:R-:W4:Y:S01]  /*00d0*/  S2UR UR8, SR_CTAID.Z ;  /* 0x00000000000879c3 */ /* 0x000f220000002700 */
[----:B------:R-:W-:Y:S01]  /*00e0*/  IADD3 R9, PT, PT, R4, UR4, RZ ;  /* 0x0000000404097c10 */ /* 0x000fe2000fffe0ff */
[----:B------:R0:W-:Y:S03]  /*00f0*/  STS [R4+UR4], RZ ;  /* 0x000000ff04007988 */ /* 0x0001e60008000804 */
[----:B-----5:R-:W-:-:S03]  /*0100*/  LEA R7, R0, R9, 0x2 ;  /* 0x0000000900077211 */ /* 0x020fc600078e10ff */
[----:B------:R-:W4:Y:S02]  /*0110*/  LDC R13, c[0x0][0x368] ;  /* 0x0000da00ff0d7b82 */ /* 0x000f240000000800 */
        /* <DEDUP_REMOVED lines=8> */
[----:B------:R-:W0:Y:S01]  /*01a0*/  S2R R15, SR_CTAID.Y ;  /* 0x00000000000f7919 */ /* 0x000e220000002600 */
[----:B------:R-:W1:Y:S02]  /*01b0*/  LDCU UR6, c[0x0][0x394] ;  /* 0x00007280ff0677ac */ /* 0x000e640008000800 */
[----:B-1----:R-:W-:Y:S01]  /*01c0*/  IADD3 R2, PT, PT, -R0, UR6, RZ ;  /* 0x0000000600027c10 */ /* 0x002fe2000fffe1ff */
[----:B0-----:R-:W-:-:S05]  /*01d0*/  IMAD R15, R15, UR7, R3 ;  /* 0x000000070f0f7c24 */ /* 0x001fca000f8e0203 */
[----:B------:R-:W-:-:S04]  /*01e0*/  ISETP.GE.AND P0, PT, R15, R2, PT ;  /* 0x000000020f00720c */ /* 0x000fc80003f06270 */
[----:B------:R-:W-:-:S13]  /*01f0*/  ISETP.LT.OR P0, PT, R15, R0, P0 ;  /* 0x000000000f00720c */ /* 0x000fda0000701670 */
[----:B------:R-:W-:Y:S05]  /*0200*/  @P0 EXIT ;  /* 0x000000000000094d */ /* 0x000fea0003800000 */
[----:B------:R-:W0:Y:S02]  /*0210*/  LDCU UR5, c[0x0][0x398] ;  /* 0x00007300ff0577ac */ /* 0x000e240008000800 */
[----:B0-----:R-:W-:-:S04]  /*0220*/  IADD3 R2, PT, PT, -R0, UR5, RZ ;  /* 0x0000000500027c10 */ /* 0x001fc8000fffe1ff */
[----:B------:R-:W-:-:S04]  /*0230*/  ISETP.GE.AND P0, PT, R13, R2, PT ;  /* 0x000000020d00720c */ /* 0x000fc80003f06270 */
[----:B------:R-:W-:-:S13]  /*0240*/  ISETP.LT.OR P0, PT, R13, R0, P0 ;  /* 0x000000000d00720c */ /* 0x000fda0000701670 */
[----:B------:R-:W-:Y:S05]  /*0250*/  @P0 EXIT ;  /* 0x000000000000094d */ /* 0x000fea0003800000 */
[----:B------:R-:W-:Y:S01]  /*0260*/  IADD3 R2, PT, PT, -R0, UR7, RZ ;  /* 0x0000000700027c10 */ /* 0x000fe2000fffe1ff */
[----:B------:R-:W-:Y:S01]  /*0270*/  USHF.R.S32.HI UR5, URZ, 0x1f, UR6 ;  /* 0x0000001fff057899 */ /* 0x000fe20008011406 */
[C---:B------:R-:W-:Y:S01]  /*0280*/  ISETP.GE.U32.AND P1, PT, R3.reuse, R0, PT ;  /* 0x000000000300720c */ /* 0x040fe20003f26070 */
[----:B------:R-:W0:Y:S01]  /*0290*/  LDCU UR8, c[0x0][0x39c] ;  /* 0x00007380ff0877ac */ /* 0x000e220008000800 */
[----:B------:R-:W-:Y:S01]  /*02a0*/  ISETP.GE.U32.AND P0, PT, R3, R2, PT ;  /* 0x000000020300720c */ /* 0x000fe20003f06070 */
[C---:B------:R-:W-:Y:S01]  /*02b0*/  IMAD.WIDE.U32 R2, R13.reuse, UR6, RZ ;  /* 0x000000060d027c25 */ /* 0x040fe2000f8e00ff */
[----:B------:R-:W1:Y:S03]  /*02c0*/  LDCU.64 UR10, c[0x0][0x380] ;  /* 0x00007000ff0a77ac */ /* 0x000e660008000a00 */
[----:B------:R-:W-:Y:S01]  /*02d0*/  IMAD R19, R13, UR5, RZ ;  /* 0x000000050d137c24 */ /* 0x000fe2000f8e02ff */
[----:B------:R-:W-:Y:S01]  /*02e0*/  IADD3 R6, P3, PT, R15, R2, RZ ;  /* 0x000000020f067210 */ /* 0x000fe20007f7e0ff */
[----:B------:R-:W2:Y:S02]  /*02f0*/  LDCU.64 UR6, c[0x0][0x358] ;  /* 0x00006b00ff0677ac */ /* 0x000ea40008000a00 */
[----:B------:R-:W-:-:S02]  /*0300*/  IMAD.IADD R8, R3, 0x1, R19 ;  /* 0x0000000103087824 */ /* 0x000fc400078e0213 */
[----:B------:R-:W3:Y:S01]  /*0310*/  @!P1 LDC.64 R10, c[0x0][0x380] ;  /* 0x0000e000ff0a9b82 */ /* 0x000ee20000000a00 */
[CC--:B------:R-:W-:Y:S02]  /*0320*/  @!P1 IADD3 R17, PT, PT, R15.reuse, -R0.reuse, RZ ;  /* 0x800000000f119210 */ /* 0x0c0fe40007ffe0ff */
[----:B------:R-:W-:Y:S02]  /*0330*/  @P0 IADD3 R15, PT, PT, R15, R0, RZ ;  /* 0x000000000f0f0210 */ /* 0x000fe40007ffe0ff */
[----:B------:R-:W-:Y:S01]  /*0340*/  @!P1 IADD3 R21, P2, PT, R17, R2, RZ ;  /* 0x0000000211159210 */ /* 0x000fe20007f5e0ff */
[----:B0-----:R-:W-:Y:S01]  /*0350*/  USHF.R.S32.HI UR5, URZ, 0x1f, UR8 ;  /* 0x0000001fff057899 */ /* 0x001fe20008011408 */
[----:B------:R-:W-:Y:S01]  /*0360*/  IADD3.X R3, PT, PT, RZ, R8, RZ, P3, !PT ;  /* 0x00000008ff037210 */ /* 0x000fe20001ffe4ff */
[----:B------:R-:W0:Y:S01]  /*0370*/  @P0 LDC.64 R12, c[0x0][0x380] ;  /* 0x0000e000ff0c0b82 */ /* 0x000e220000000a00 */
[----:B------:R-:W-:Y:S02]  /*0380*/  @P0 IADD3 R19, P3, PT, R15, R2, RZ ;  /* 0x000000020f130210 */ /* 0x000fe40007f7e0ff */
[-C--:B------:R-:W-:Y:S01]  /*0390*/  @!P1 LEA.HI.X.SX32 R17, R17, R8.reuse, 0x1, P2 ;  /* 0x0000000811119211 */ /* 0x080fe200010f0eff */
[----:B------:R-:W-:Y:S01]  /*03a0*/  IMAD R3, R3, UR8, RZ ;  /* 0x0000000803037c24 */ /* 0x000fe2000f8e02ff */
[----:B------:R-:W-:-:S03]  /*03b0*/  @P0 LEA.HI.X.SX32 R15, R15, R8, 0x1, P3 ;  /* 0x000000080f0f0211 */ /* 0x000fc600018f0eff */
[----:B------:R-:W-:Y:S02]  /*03c0*/  @!P1 IMAD R8, R17, UR8, RZ ;  /* 0x0000000811089c24 */ /* 0x000fe4000f8e02ff */
[C---:B------:R-:W-:Y:S02]  /*03d0*/  IMAD R17, R6.reuse, UR5, R3 ;  /* 0x0000000506117c24 */ /* 0x040fe4000f8e0203 */
[----:B------:R-:W-:-:S04]  /*03e0*/  IMAD.WIDE.U32 R2, R6, UR8, RZ ;  /* 0x0000000806027c25 */ /* 0x000fc8000f8e00ff */
[----:B------:R-:W-:Y:S02]  /*03f0*/  @P0 IMAD R6, R15, UR8, RZ ;  /* 0x000000080f060c24 */ /* 0x000fe4000f8e02ff */
[C---:B------:R-:W-:Y:S02]  /*0400*/  @!P1 IMAD R23, R21.reuse, UR5, R8 ;  /* 0x0000000515179c24 */ /* 0x040fe4000f8e0208 */
[----:B---3--:R-:W-:-:S04]  /*0410*/  @!P1 IMAD.WIDE.U32 R10, R21, UR8, R10 ;  /* 0x00000008150a9c25 */ /* 0x008fc8000f8e000a */
[----:B------:R-:W-:Y:S01]  /*0420*/  @P0 IMAD R21, R19, UR5, R6 ;  /* 0x0000000513150c24 */ /* 0x000fe2000f8e0206 */
[----:B------:R-:W-:Y:S01]  /*0430*/  IADD3 R6, PT, PT, R3, R17, RZ ;  /* 0x0000001103067210 */ /* 0x000fe20007ffe0ff */
[----:B0-----:R-:W-:Y:S01]  /*0440*/  @P0 IMAD.WIDE.U32 R14, R19, UR8, R12 ;  /* 0x00000008130e0c25 */ /* 0x001fe2000f8e000c */
[----:B-1----:R-:W-:-:S03]  /*0450*/  IADD3 R12, P2, PT, R2, UR10, RZ ;  /* 0x0000000a020c7c10 */ /* 0x002fc6000ff5e0ff */
[----:B------:R-:W-:Y:S01]  /*0460*/  @!P1 IMAD.IADD R11, R11, 0x1, R23 ;  /* 0x000000010b0b9824 */ /* 0x000fe200078e0217 */
[----:B------:R-:W-:Y:S02]  /*0470*/  IADD3.X R13, PT, PT, R6, UR11, RZ, P2, !PT ;  /* 0x0000000b060d7c10 */ /* 0x000fe400097fe4ff */
[----:B------:R-:W-:Y:S01]  /*0480*/  @P0 IADD3 R15, PT, PT, R15, R21, RZ ;  /* 0x000000150f0f0210 */ /* 0x000fe20007ffe0ff */
[----:B------:R-:W-:-:S04]  /*0490*/  @!P1 IMAD.WIDE R10, R5, 0x4, R10 ;  /* 0x00000004050a9825 */ /* 0x000fc800078e020a */
[C---:B------:R-:W-:Y:S02]  /*04a0*/  IMAD.WIDE R12, R5.reuse, 0x4, R12 ;  /* 0x00000004050c7825 */ /* 0x040fe400078e020c */
[----:B--2---:R-:W2:Y:S02]  /*04b0*/  @!P1 LDG.E.CONSTANT R11, desc[UR6][R10.64] ;  /* 0x000000060a0b9981 */ /* 0x004ea4000c1e9900 */
[----:B------:R-:W-:Y:S02]  /*04c0*/  @P0 IMAD.WIDE R14, R5, 0x4, R14 ;  /* 0x00000004050e0825 */ /* 0x000fe400078e020e */
[----:B------:R-:W3:Y:S04]  /*04d0*/  LDG.E.CONSTANT R12, desc[UR6][R12.64] ;  /* 0x000000060c0c7981 */ /* 0x000ee8000c1e9900 */
[----:B------:R-:W4:Y:S01]  /*04e0*/  @P0 LDG.E.CONSTANT R14, desc[UR6][R14.64] ;  /* 0x000000060e0e0981 */ /* 0x000f22000c1e9900 */
[----:B------:R-:W-:Y:S01]  /*04f0*/  @P0 LEA R17, R0, R7, 0x2 ;  /* 0x0000000700110211 */ /* 0x000fe200078e10ff */
[----:B------:R-:W-:-:S02]  /*0500*/  HFMA2 R16, -RZ, RZ, 0, 0 ;  /* 0x00000000ff107431 */ /* 0x000fc400000001ff */
[----:B---3--:R0:W-:Y:S04]  /*0510*/  STS [R7], R12 ;  /* 0x0000000c07007388 */ /* 0x0081e80000000800 */
[----:B--2---:R0:W-:Y:S04]  /*0520*/  @!P1 STS [R4+UR4], R11 ;  /* 0x0000000b04009988 */ /* 0x0041e80008000804 */
[----:B----4-:R0:W-:Y:S01]  /*0530*/  @P0 STS [R17], R14 ;  /* 0x0000000e11000388 */ /* 0x0101e20000000800 */
[----:B------:R-:W-:Y:S01]  /*0540*/  BAR.SYNC.DEFER_BLOCKING 0x0 ;  /* 0x0000000000007b1d */ /* 0x000fe20000010000 */
[----:B------:R-:W-:-:S13]  /*0550*/  ISETP.GE.AND P0, PT, R0, RZ, PT ;  /* 0x000000ff0000720c */ /* 0x000fda0003f06270 */
[----:B0-----:R-:W-:Y:S05]  /*0560*/  @!P0 BRA `(.L_x_42) ;  /* 0x0000000400788947 */ /* 0x001fea0003800000 */
[----:B------:R-:W0:Y:S01]  /*0570*/  LDCU.U16 UR5, c[0x0][0x3a0] ;  /* 0x00007400ff0577ac */ /* 0x000e220008000400 */
[C---:B------:R-:W-:Y:S01]  /*0580*/  ISETP.GE.U32.AND P0, PT, R0.reuse, 0x8, PT ;  /* 0x000000080000780c */ /* 0x040fe20003f06070 */
[----:B------:R-:W-:Y:S01]  /*0590*/  IMAD.SHL.U32 R10, R0, 0x2, RZ ;  /* 0x00000002000a7824 */ /* 0x000fe200078e00ff */
[----:B------:R-:W-:-:S04]  /*05a0*/  MOV R16, RZ ;  /* 0x000000ff00107202 */ /* 0x000fc80000000f00 */
        /* <DEDUP_REMOVED lines=9> */
[----:B------:R-:W-:Y:S01]  /*0640*/  VIADD R9, R9, 0x20 ;  /* 0x0000002009097836 */ /* 0x000fe20000000000 */
[----:B------:R-:W-:Y:S02]  /*0650*/  MOV R16, RZ ;  /* 0x000000ff00107202 */ /* 0x000fe40000000f00 */
[----:B------:R-:W-:-:S04]  /*0660*/  LOP3.LUT R10, R10, 0x7ffffff0, RZ, 0xc0, !PT ;  /* 0x7ffffff00a0a7812 */ /* 0x000fc800078ec0ff */
[----:B------:R-:W-:-:S07]  /*0670*/  IADD3 R11, PT, PT, -R10, RZ, RZ ;  /* 0x000000ff0a0b7210 */ /* 0x000fce0007ffe1ff */
.L_x_44:
[----:B------:R-:W0:Y:S01]  /*0680*/  LDS R17, [R9+-0x20] ;  /* 0xffffe00009117984 */ /* 0x000e220000000800 */
[----:B------:R-:W-:Y:S01]  /*0690*/  IADD3 R11, PT, PT, R11, 0x10, RZ ;  /* 0x000000100b0b7810 */ /* 0x000fe20007ffe0ff */
[----:B------:R-:W-:Y:S02]  /*06a0*/  VIADD R8, R8, 0x10 ;  /* 0x0000001008087836 */ /* 0x000fe40000000000 */
        /* <DEDUP_REMOVED lines=34> */
.L_x_43:
[----:B------:R-:W-:Y:S05]  /*08d0*/  @!P1 BRA `(.L_x_45) ;  /* 0x0000000000489947 */ /* 0x000fea0003800000 */
[C---:B------:R-:W-:Y:S02]  /*08e0*/  LEA R9, R8.reuse, R7, 0x2 ;  /* 0x0000000708097211 */ /* 0x040fe400078e10ff */
[----:B------:R-:W-:-:S03]  /*08f0*/  IADD3 R8, PT, PT, R8, 0x8, RZ ;  /* 0x0000000808087810 */ /* 0x000fc60007ffe0ff */
        /* <DEDUP_REMOVED lines=16> */
.L_x_45:
[----:B------:R-:W-:Y:S05]  /*0a00*/  @!P2 BRA `(.L_x_46) ;  /* 0x000000000028a947 */ /* 0x000fea0003800000 */
[C---:B------:R-:W-:Y:S01]  /*0a10*/  LEA R9, R8.reuse, R7, 0x2 ;  /* 0x0000000708097211 */ /* 0x040fe200078e10ff */
[----:B------:R-:W-:-:S04]  /*0a20*/  VIADD R8, R8, 0x4 ;  /* 0x0000000408087836 */ /* 0x000fc80000000000 */
        /* <DEDUP_REMOVED lines=8> */
.L_x_46:
[----:B------:R-:W-:Y:S01]  /*0ab0*/  LEA R7, R8, R4, 0x2 ;  /* 0x0000000408077211 */ /* 0x000fe200078e10ff */
[----:B------:R-:W-:-:S03]  /*0ac0*/  UIADD3 UR5, UPT, UPT, -UR5, URZ, URZ ;  /* 0x000000ff05057290 */ /* 0x000fc6000fffe1ff */
[----:B------:R-:W-:-:S04]  /*0ad0*/  LEA R7, R0, R7, 0x2 ;  /* 0x0000000700077211 */ /* 0x000fc800078e10ff */
[----:B------:R-:W-:-:S07]  /*0ae0*/  IADD3 R7, PT, PT, R7, UR4, RZ ;  /* 0x0000000407077c10 */ /* 0x000fce000fffe0ff */
.L_x_47:
[----:B------:R0:W1:Y:S01]  /*0af0*/  LDS R9, [R7] ;  /* 0x0000000007097984 */ /* 0x0000620000000800 */
[----:B------:R-:W-:-:S04]  /*0b00*/  UIADD3 UR5, UPT, UPT, UR5, 0x1, URZ ;  /* 0x0000000105057890 */ /* 0x000fc8000fffe0ff */
[----:B------:R-:W-:Y:S01]  /*0b10*/  UISETP.NE.AND UP0, UPT, UR5, 0x1, UPT ;  /* 0x000000010500788c */ /* 0x000fe2000bf05270 */
[----:B0-----:R-:W-:Y:S01]  /*0b20*/  IADD3 R7, PT, PT, R7, 0x4, RZ ;  /* 0x0000000407077810 */ /* 0x001fe20007ffe0ff */
[----:B-1----:R-:W-:-:S07]  /*0b30*/  FADD R16, R9, R16 ;  /* 0x0000001009107221 */ /* 0x002fce0000000000 */
[----:B------:R-:W-:Y:S05]  /*0b40*/  BRA.U UP0, `(.L_x_47) ;  /* 0xfffffffd00e87547 */ /* 0x000fea000b83ffff */
.L_x_42:
[----:B------:R-:W0:Y:S02]  /*0b50*/  LDCU.64 UR8, c[0x0][0x388] ;  /* 0x00007100ff0877ac */ /* 0x000e240008000a00 */
[----:B0-----:R-:W-:-:S04]  /*0b60*/  IADD3 R2, P0, PT, R2, UR8, RZ ;  /* 0x0000000802027c10 */ /* 0x001fc8000ff1e0ff */
[----:B------:R-:W-:-:S03]  /*0b70*/  IADD3.X R3, PT, PT, R6, UR9, RZ, P0, !PT ;  /* 0x0000000906037c10 */ /* 0x000fc600087fe4ff */
[----:B------:R-:W-:-:S05]  /*0b80*/  IMAD.WIDE R2, R5, 0x4, R2 ;  /* 0x0000000405027825 */ /* 0x000fca00078e0202 */
[----:B------:R-:W-:Y:S01]  /*0b90*/  STG.E desc[UR6][R2.64], R16 ;  /* 0x0000001002007986 */ /* 0x000fe2000c101906 */
[----:B------:R-:W-:Y:S05]  /*0ba0*/  EXIT ;  /* 0x000000000000794d */ /* 0x000fea0003800000 */
.L_x_48:
        /* <DEDUP_REMOVED lines=13> */
.L_x_63:


//--------------------- .text.convolveX           --------------------------
	.section	.text.convolveX,"ax",@progbits
	.align	128
        .global         convolveX
        .type           convolveX,@function
        .size           convolveX,(.L_x_64 - convolveX)
        .other          convolveX,@"STO_CUDA_ENTRY STV_DEFAULT"
convolveX:
.text.convolveX:
[----:B------:R-:W-:Y:S01]  /*0000*/  LDC R1, c[0x0][0x37c] ;  /* 0x0000df00ff017b82 */ /* 0x000fe20000000800 */
[----:B------:R-:W0:Y:S07]  /*0010*/  S2R R17, SR_TID.X ;  /* 0x0000000000117919 */ /* 0x000e2e0000002100 */
[----:B------:R-:W1:Y:S01]  /*0020*/  S2UR UR5, SR_CgaCtaId ;  /* 0x00000000000579c3 */ /* 0x000e620000008800 */
[----:B------:R-:W-:Y:S01]  /*0030*/  UMOV UR4, 0x400 ;  /* 0x0000040000047882 */ /* 0x000fe20000000000 */
[----:B------:R-:W2:Y:S01]  /*0040*/  LDCU UR9, c[0x0][0x390] ;  /* 0x00007200ff0977ac */ /* 0x000ea20008000800 */
[----:B------:R-:W3:Y:S01]  /*0050*/  S2R R11, SR_TID.Y ;  /* 0x00000000000b7919 */ /* 0x000ee20000002200 */
[----:B------:R-:W4:Y:S04]  /*0060*/  S2R R6, SR_TID.Z ;  /* 0x0000000000067919 */ /* 0x000f280000002300 */
[----:B------:R-:W2:Y:S08]  /*0070*/  LDC R0, c[0x0][0x3a0] ;  /* 0x0000e800ff007b82 */ /* 0x000eb00000000800 */
[----:B------:R-:W5:Y:S08]  /*0080*/  S2UR UR6, SR_CTAID.X ;  /* 0x00000000000679c3 */ /* 0x000f700000002500 */
[----:B------:R-:W5:Y:S01]  /*0090*/  LDC R15, c[0x0][0x360] ;  /* 0x0000d800ff0f7b82 */ /* 0x000f620000000800 */
[----:B-1----:R-:W-:Y:S01]  /*00a0*/  ULEA UR4, UR5, UR4, 0x18 ;  /* 0x0000000405047291 */ /* 0x002fe2000f8ec0ff */
[----:B0-----:R-:W-:-:S06]  /*00b0*/  SHF.L.U32 R4, R17, 0x2, RZ ;  /* 0x0000000211047819 */ /* 0x001fcc00000006ff */
[----:B------:R-:W3:Y:S01]  /*00c0*/  LDC R10, c[0x0][0x364] ;  /* 0x0000d900ff0a7b82 */ /* 0x000ee20000000800 */
[----:B--2---:R-:W-:Y:S02]  /*00d0*/  IADD3 R2, PT, PT, -R0, UR9, RZ ;  /* 0x0000000900027c10 */ /* 0x004fe4000fffe1ff */
[----:B------:R-:W-:Y:S01]  /*00e0*/  IADD3 R9, PT, PT, R4, UR4, RZ ;  /* 0x0000000404097c10 */ /* 0x000fe2000fffe0ff */
[----:B------:R0:W-:Y:S03]  /*00f0*/  STS [R4+UR4], RZ ;  /* 0x000000ff04007988 */ /* 0x0001e60008000804 */
[----:B------:R-:W-:Y:S01]  /*0100*/  LEA R7, R0, R9, 0x2 ;  /* 0x0000000900077211 */ /* 0x000fe200078e10ff */
[----:B------:R-:W3:Y:S04]  /*0110*/  S2UR UR7, SR_CTAID.Y ;  /* 0x00000000000779c3 */ /* 0x000ee80000002600 */
[----:B------:R0:W-:Y:S04]  /*0120*/  STS [R7], RZ ;  /* 0x000000ff07007388 */ /* 0x0001e80000000800 */
[----:B------:R-:W4:Y:S01]  /*0130*/  S2UR UR8, SR_CTAID.Z ;  /* 0x00000000000879c3 */ /* 0x000f220000002700 */
[----:B-----5:R-:W-:-:S07]  /*0140*/  IMAD R5, R15, UR6, R17 ;  /* 0x000000060f057c24 */ /* 0x020fce000f8e0211 */
[----:B------:R-:W-:Y:S01]  /*0150*/  BAR.SYNC.DEFER_BLOCKING 0x0 ;  /* 0x0000000000007b1d */ /* 0x000fe20000010000 */
[----:B------:R-:W-:-:S07]  /*0160*/  ISETP.GE.AND P0, PT, R5, R2, PT ;  /* 0x000000020500720c */ /* 0x000fce0003f06270 */
[----:B------:R-:W4:Y:S01]  /*0170*/  LDC R3, c[0x0][0x368] ;  /* 0x0000da00ff037b82 */ /* 0x000f220000000800 */
[----:B------:R-:W-:Y:S01]  /*0180*/  ISETP.LT.OR P0, PT, R5, R0, P0 ;  /* 0x000000000500720c */ /* 0x000fe20000701670 */
[----:B---3--:R-:W-:Y:S02]  /*0190*/  IMAD R10, R10, UR7, R11 ;  /* 0x000000070a0a7c24 */ /* 0x008fe4000f8e020b */
[----:B----4-:R-:W-:-:S10]  /*01a0*/  IMAD R3, R3, UR8, R6 ;  /* 0x0000000803037c24 */ /* 0x010fd4000f8e0206 */
[----:B0-----:R-:W-:Y:S05]  /*01b0*/  @P0 EXIT ;  /* 0x000000000000094d */ /* 0x001fea0003800000 */
[----:B------:R-:W0:Y:S02]  /*01c0*/  LDCU UR6, c[0x0][0x394] ;  /* 0x00007280ff0677ac */ /* 0x000e240008000800 */
[----:B0-----:R-:W-:-:S04]  /*01d0*/  IADD3 R13, PT, PT, -R0, UR6, RZ ;  /* 0x00000006000d7c10 */ /* 0x001fc8000fffe1ff */
        /* <DEDUP_REMOVED lines=8> */
[----:B------:R-:W0:Y:S01]  /*0260*/  LDCU UR7, c[0x0][0x39c] ;  /* 0x00007380ff0777ac */ /* 0x000e220008000800 */
[----:B------:R-:W-:Y:S01]  /*0270*/  HFMA2 R11, -RZ, RZ, 0, 0 ;  /* 0x00000000ff0b7431 */ /* 0x000fe200000001ff */
[-C--:B------:R-:W-:Y:S01]  /*0280*/  ISETP.GE.U32.AND P0, PT, R17, R0.reuse, PT ;  /* 0x000000001100720c */ /* 0x080fe20003f06070 */
[----:B------:R-:W-:Y:S01]  /*0290*/  USHF.R.S32.HI UR5, URZ, 0x1f, UR6 ;  /* 0x0000001fff057899 */ /* 0x000fe20008011406 */
[----:B------:R-:W-:Y:S01]  /*02a0*/  IADD3 R8, PT, PT, R15, -R0, RZ ;  /* 0x800000000f087210 */ /* 0x000fe20007ffe0ff */
[----:B------:R-:W1:Y:S03]  /*02b0*/  LDCU.64 UR8, c[0x0][0x380] ;  /* 0x00007000ff0877ac */ /* 0x000e660008000a00 */
[----:B------:R-:W-:Y:S01]  /*02c0*/  ISETP.GE.U32.AND P1, PT, R17, R8, PT ;  /* 0x000000081100720c */ /* 0x000fe20003f26070 */
[----:B------:R-:W-:-:S04]  /*02d0*/  IMAD.WIDE.U32 R10, R3, UR6, R10 ;  /* 0x00000006030a7c25 */ /* 0x000fc8000f8e000a */
[----:B------:R-:W-:Y:S02]  /*02e0*/  IMAD R3, R3, UR5, RZ ;  /* 0x0000000503037c24 */ /* 0x000fe4000f8e02ff */
[----:B------:R-:W-:Y:S01]  /*02f0*/  @!P0 IADD3 R15, PT, PT, R5, -R0, RZ ;  /* 0x80000000050f8210 */ /* 0x000fe20007ffe0ff */
[----:B0-----:R-:W-:Y:S01]  /*0300*/  USHF.R.S32.HI UR5, URZ, 0x1f, UR7 ;  /* 0x0000001fff057899 */ /* 0x001fe20008011407 */
[----:B------:R-:W-:-:S04]  /*0310*/  IMAD.IADD R2, R11, 0x1, R3 ;  /* 0x000000010b027824 */ /* 0x000fc800078e0203 */
[----:B------:R-:W-:Y:S02]  /*0320*/  IMAD R11, R2, UR7, RZ ;  /* 0x00000007020b7c24 */ /* 0x000fe4000f8e02ff */
[C---:B------:R-:W-:Y:S01]  /*0330*/  IMAD.WIDE.U32 R2, R10.reuse, UR7, RZ ;  /* 0x000000070a027c25 */ /* 0x040fe2000f8e00ff */
[----:B------:R-:W0:Y:S03]  /*0340*/  LDCU.64 UR6, c[0x0][0x358] ;  /* 0x00006b00ff0677ac */ /* 0x000e260008000a00 */
[----:B------:R-:W-:Y:S01]  /*0350*/  IMAD R11, R10, UR5, R11 ;  /* 0x000000050a0b7c24 */ /* 0x000fe2000f8e020b */
[----:B-1----:R-:W-:-:S04]  /*0360*/  IADD3 R10, P2, PT, R2, UR8, RZ ;  /* 0x00000008020a7c10 */ /* 0x002fc8000ff5e0ff */
[----:B------:R-:W-:-:S04]  /*0370*/  IADD3 R6, PT, PT, R3, R11, RZ ;  /* 0x0000000b03067210 */ /* 0x000fc80007ffe0ff */
[----:B------:R-:W-:-:S03]  /*0380*/  IADD3.X R11, PT, PT, R6, UR9, RZ, P2, !PT ;  /* 0x00000009060b7c10 */ /* 0x000fc600097fe4ff */
[----:B------:R-:W-:-:S04]  /*0390*/  IMAD.WIDE R12, R5, 0x4, R10 ;  /* 0x00000004050c7825 */ /* 0x000fc800078e020a */
[----:B------:R-:W-:-:S04]  /*03a0*/  @!P0 IMAD.WIDE R10, R15, 0x4, R10 ;  /* 0x000000040f0a8825 */ /* 0x000fc800078e020a */
[C---:B------:R-:W-:Y:S02]  /*03b0*/  @P1 IMAD.WIDE R14, R0.reuse, 0x4, R12 ;  /* 0x00000004000e1825 */ /* 0x040fe400078e020c */
[----:B0-----:R-:W2:Y:S04]  /*03c0*/  LDG.E.CONSTANT R12, desc[UR6][R12.64] ;  /* 0x000000060c0c7981 */ /* 0x001ea8000c1e9900 */
[----:B------:R-:W3:Y:S04]  /*03d0*/  @!P0 LDG.E.CONSTANT R11, desc[UR6][R10.64] ;  /* 0x000000060a0b8981 */ /* 0x000ee8000c1e9900 */
[----:B------:R-:W4:Y:S01]  /*03e0*/  @P1 LDG.E.CONSTANT R14, desc[UR6][R14.64] ;  /* 0x000000060e0e1981 */ /* 0x000f22000c1e9900 */
[----:B------:R-:W-:Y:S01]  /*03f0*/  @P1 IMAD R17, R0, 0x4, R7 ;  /* 0x0000000400111824 */ /* 0x000fe200078e0207 */
[----:B------:R-:W-:-:S02]  /*0400*/  MOV R16, RZ ;  /* 0x000000ff00107202 */ /* 0x000fc40000000f00 */
[----:B--2---:R0:W-:Y:S04]  /*0410*/  STS [R7], R12 ;  /* 0x0000000c07007388 */ /* 0x0041e80000000800 */
[----:B---3--:R0:W-:Y:S01]  /*0420*/  @!P0 STS [R4+UR4], R11 ;  /* 0x0000000b04008988 */ /* 0x0081e20008000804 */
[----:B------:R-:W-:-:S03]  /*0430*/  ISETP.GE.AND P0, PT, R0, RZ, PT ;  /* 0x000000ff0000720c */ /* 0x000fc60003f06270 */
[----:B----4-:R0:W-:Y:S01]  /*0440*/  @P1 STS [R17], R14 ;  /* 0x0000000e11001388 */ /* 0x0101e20000000800 */
[----:B------:R-:W-:Y:S09]  /*0450*/  BAR.SYNC.DEFER_BLOCKING 0x0 ;  /* 0x0000000000007b1d */ /* 0x000ff20000010000 */
[----:B0-----:R-:W-:Y:S05]  /*0460*/  @!P0 BRA `(.L_x_49) ;  /* 0x0000000400788947 */ /* 0x001fea0003800000 */
[----:B------:R-:W0:Y:S01]  /*0470*/  LDCU.U16 UR5, c[0x0][0x3a0] ;  /* 0x00007400ff0577ac */ /* 0x000e220008000400 */
[C---:B------:R-:W-:Y:S02]  /*0480*/  ISETP.GE.U32.AND P2, PT, R0.reuse, 0x8, PT ;  /* 0x000000080000780c */ /* 0x040fe40003f46070 */
[----:B------:R-:W-:Y:S02]  /*0490*/  SHF.L.U32 R10, R0, 0x1, RZ ;  /* 0x00000001000a7819 */ /* 0x000fe400000006ff */
[----:B------:R-:W-:Y:S02]  /*04a0*/  MOV R16, RZ ;  /* 0x000000ff00107202 */ /* 0x000fe40000000f00 */
[C---:B------:R-:W-:Y:S02]  /*04b0*/  LOP3.LUT R8, R10.reuse, 0xe, RZ, 0xc0, !PT ;  /* 0x0000000e0a087812 */ /* 0x040fe400078ec0ff */
[----:B------:R-:W-:Y:S02]  /*04c0*/  LOP3.LUT R11, R10, 0x6, RZ, 0xc0, !PT ;  /* 0x000000060a0b7812 */ /* 0x000fe400078ec0ff */
[----:B------:R-:W-:-:S02]  /*04d0*/  ISETP.GE.U32.AND P0, PT, R8, 0x7, PT ;  /* 0x000000070800780c */ /* 0x000fc40003f06070 */
[----:B------:R-:W-:Y:S02]  /*04e0*/  ISETP.GE.U32.AND P1, PT, R11, 0x3, PT ;  /* 0x000000030b00780c */ /* 0x000fe40003f26070 */
[----:B------:R-:W-:Y:S01]  /*04f0*/  IADD3 R8, PT, PT, -R0, RZ, RZ ;  /* 0x000000ff00087210 */ /* 0x000fe20007ffe1ff */
[----:B0-----:R-:W-:-:S04]  /*0500*/  USHF.L.U32 UR5, UR5, 0x1, URZ ;  /* 0x0000000105057899 */ /* 0x001fc800080006ff */
[----:B------:R-:W-:Y:S01]  /*0510*/  ULOP3.LUT UR5, UR5, 0x2, URZ, 0xe2, !UPT ;  /* 0x0000000205057892 */ /* 0x000fe2000f8ee2ff */
[----:B------:R-:W-:Y:S11]  /*0520*/  @!P2 BRA `(.L_x_50) ;  /* 0x0000000000a8a947 */ /* 0x000ff60003800000 */
[----:B------:R-:W-:Y:S02]  /*0530*/  VIADD R10, R10, 0x1 ;  /* 0x000000010a0a7836 */ /* 0x000fe40000000000 */
[----:B------:R-:W-:Y:S01]  /*0540*/  HFMA2 R16, -RZ, RZ, 0, 0 ;  /* 0x00000000ff107431 */ /* 0x000fe200000001ff */
[----:B------:R-:W-:Y:S02]  /*0550*/  IADD3 R9, PT, PT, R9, 0x20, RZ ;  /* 0x0000002009097810 */ /* 0x000fe40007ffe0ff */
[----:B------:R-:W-:-:S04]  /*0560*/  LOP3.LUT R10, R10, 0x7ffffff0, RZ, 0xc0, !PT ;  /* 0x7ffffff00a0a7812 */ /* 0x000fc800078ec0ff */
[----:B------:R-:W-:-:S07]  /*0570*/  IADD3 R11, PT, PT, -R10, RZ, RZ ;  /* 0x000000ff0a0b7210 */ /* 0x000fce0007ffe1ff */
.L_x_51:
        /* <DEDUP_REMOVED lines=37> */
.L_x_50:
        /* <DEDUP_REMOVED lines=19> */
.L_x_52:
        /* <DEDUP_REMOVED lines=11> */
.L_x_53:
[----:B------:R-:W-:Y:S01]  /*09b0*/  LEA R7, R8, R4, 0x2 ;  /* 0x0000000408077211 */ /* 0x000fe200078e10ff */
[----:B------:R-:W-:-:S03]  /*09c0*/  UIADD3 UR5, UPT, UPT, -UR5, URZ, URZ ;  /* 0x000000ff05057290 */ /* 0x000fc6000fffe1ff */
[----:B------:R-:W-:-:S04]  /*09d0*/  LEA R7, R0, R7, 0x2 ;  /* 0x0000000700077211 */ /* 0x000fc800078e10ff */
[----:B------:R-:W-:-:S07]  /*09e0*/  IADD3 R7, PT, PT, R7, UR4, RZ ;  /* 0x0000000407077c10 */ /* 0x000fce000fffe0ff */
.L_x_54:
[----:B------:R0:W1:Y:S01]  /*09f0*/  LDS R9, [R7] ;  /* 0x0000000007097984 */ /* 0x0000620000000800 */
[----:B------:R-:W-:-:S04]  /*0a00*/  UIADD3 UR5, UPT, UPT, UR5, 0x1, URZ ;  /* 0x0000000105057890 */ /* 0x000fc8000fffe0ff */
[----:B------:R-:W-:Y:S01]  /*0a10*/  UISETP.NE.AND UP0, UPT, UR5, 0x1, UPT ;  /* 0x000000010500788c */ /* 0x000fe2000bf05270 */
[----:B0-----:R-:W-:Y:S01]  /*0a20*/  IADD3 R7, PT, PT, R7, 0x4, RZ ;  /* 0x0000000407077810 */ /* 0x001fe20007ffe0ff */
[----:B-1----:R-:W-:-:S07]  /*0a30*/  FADD R16, R9, R16 ;  /* 0x0000001009107221 */ /* 0x002fce0000000000 */
[----:B------:R-:W-:Y:S05]  /*0a40*/  BRA.U UP0, `(.L_x_54) ;  /* 0xfffffffd00e87547 */ /* 0x000fea000b83ffff */
.L_x_49:
[----:B------:R-:W0:Y:S02]  /*0a50*/  LDCU.64 UR8, c[0x0][0x388] ;  /* 0x00007100ff0877ac */ /* 0x000e240008000a00 */
[----:B0-----:R-:W-:-:S04]  /*0a60*/  IADD3 R2, P0, PT, R2, UR8, RZ ;  /* 0x0000000802027c10 */ /* 0x001fc8000ff1e0ff */
[----:B------:R-:W-:-:S03]  /*0a70*/  IADD3.X R3, PT, PT, R6, UR9, RZ, P0, !PT ;  /* 0x0000000906037c10 */ /* 0x000fc600087fe4ff */
[----:B------:R-:W-:-:S05]  /*0a80*/  IMAD.WIDE R2, R5, 0x4, R2 ;  /* 0x0000000405027825 */ /* 0x000fca00078e0202 */
[----:B------:R-:W-:Y:S01]  /*0a90*/  STG.E desc[UR6][R2.64], R16 ;  /* 0x0000001002007986 */ /* 0x000fe2000c101906 */
[----:B------:R-:W-:Y:S05]  /*0aa0*/  EXIT ;  /* 0x000000000000794d */ /* 0x000fea0003800000 */
.L_x_55:
        /* <DEDUP_REMOVED lines=13> */
.L_x_64:


//--------------------- .nv.shared.ComputeFinalPixel --------------------------
	.section	.nv.shared.ComputeFinalPixel,"aw",@nobits
	.sectionflags	@""
	.align	16
	.zero		1024


//--------------------- .nv.shared.reserved.0     --------------------------
	.section	.nv.shared.reserved.0,"aw",@nobits
	.weak		__nv_reservedSMEM_offset_0_alias
	.size		__nv_reservedSMEM_offset_0_alias, 0, 64
	.other		__nv_reservedSMEM_offset_0_alias,@"STO_CUDA_RESERVED_SHARED STV_DEFAULT"
__nv_reservedSMEM_offset_0_alias:
	.zero		0
	.zero		64


//--------------------- .nv.shared.AddWeightedPixelFinal --------------------------
	.section	.nv.shared.AddWeightedPixelFinal,"aw",@nobits
	.sectionflags	@""
	.align	16
	.zero		1024


//--------------------- .nv.shared.AddWeightedPixel --------------------------
	.section	.nv.shared.AddWeightedPixel,"aw",@nobits
	.sectionflags	@""
	.align	16
	.zero		1024


//--------------------- .nv.shared.ComputeDistanceForShift --------------------------
	.section	.nv.shared.ComputeDistanceForShift,"aw",@nobits
	.sectionflags	@""
	.align	16
	.zero		1024


//--------------------- .nv.shared.convolveZ      --------------------------
	.section	.nv.shared.convolveZ,"aw",@nobits
	.sectionflags	@""
	.align	16
	.zero		1024


//--------------------- .nv.shared.convolveY      --------------------------
	.section	.nv.shared.convolveY,"aw",@nobits
	.sectionflags	@""
	.align	16
	.zero		1024


//--------------------- .nv.shared.convolveX      --------------------------
	.section	.nv.shared.convolveX,"aw",@nobits
	.sectionflags	@""
	.align	16
	.zero		1024


//--------------------- .nv.constant0.ComputeFinalPixel --------------------------
	.section	.nv.constant0.ComputeFinalPixel,"a",@progbits
	.sectionflags	@""
	.align	4
.nv.constant0.ComputeFinalPixel:
	.zero		952


//--------------------- .nv.constant0.AddWeightedPixelFinal --------------------------
	.section	.nv.constant0.AddWeightedPixelFinal,"a",@progbits
	.sectionflags	@""
	.align	4
.nv.constant0.AddWeightedPixelFinal:
	.zero		964


//--------------------- .nv.constant0.AddWeightedPixel --------------------------
	.section	.nv.constant0.AddWeightedPixel,"a",@progbits
	.sectionflags	@""
	.align	4
.nv.constant0.AddWeightedPixel:
	.zero		996


//--------------------- .nv.constant0.ComputeDistanceForShift --------------------------
	.section	.nv.constant0.ComputeDistanceForShift,"a",@progbits
	.sectionflags	@""
	.align	4
.nv.constant0.ComputeDistanceForShift:
	.zero		948


//--------------------- .nv.constant0.convolveZ   --------------------------
	.section	.nv.constant0.convolveZ,"a",@progbits
	.sectionflags	@""
	.align	4
.nv.constant0.convolveZ:
	.zero		932


//--------------------- .nv.constant0.convolveY   --------------------------
	.section	.nv.constant0.convolveY,"a",@progbits
	.sectionflags	@""
	.align	4
.nv.constant0.convolveY:
	.zero		932


//--------------------- .nv.constant0.convolveX   --------------------------
	.section	.nv.constant0.convolveX,"a",@progbits
	.sectionflags	@""
	.align	4
.nv.constant0.convolveX:
	.zero		932


//--------------------- SYMBOLS --------------------------

	.type		.nv.reservedSmem.offset0,@object
	.size		.nv.reservedSmem.offset0,0x4
	.type		.nv.reservedSmem.cap,@object
	.size		.nv.reservedSmem.cap,0x4
